	.target	sm_100a

	.elftype	@"ET_EXEC"


//--------------------- .note.nv.tkinfo           --------------------------
	.section	.note.nv.tkinfo,"",@"SHT_NOTE"
	.sectionflags	@"SHF_NOTE_NV_TKINFO"
	.tkinfo
        /*0018*/ 	.word	0x00000081
        /*0030*/ 	.string	""
        /*0030*/ 	.string	"ptxas-blackwell"
        /*0030*/ 	.string	"Cuda compilation tools, release 12.9, V12.9.86"
        /*0030*/ 	.string	"Build cuda_12.9.r12.9/compiler.36037853_0"
        /*0030*/ 	.string	"-v  -suppress-debug-info  -lineinfo  -arch sm_100a "



//--------------------- .note.nv.cuver            --------------------------
	.section	.note.nv.cuver,"",@"SHT_NOTE"
	.sectionflags	@"SHF_NOTE_NV_CUVER"
        /*0018*/ 	.short	0x0001
        /*001a*/ 	.short	0x0064
        /*001c*/ 	.short	0x0001
        /*001e*/ 	.short	0x0000
        /*0020*/ 	.short	0x0001
        /*0022*/ 	.short	0x0000


//--------------------- .nv.info                  --------------------------
	.section	.nv.info,"",@"SHT_CUDA_INFO"
	.align	4


	//----- nvinfo : EIATTR_REGCOUNT
	.align		4
        /*0000*/ 	.byte	0x04, 0x2f
        /*0002*/ 	.short	(.L_4 - .L_3)
	.align		4
.L_3:
        /*0004*/ 	.word	index@(gluon_tcgen05)
        /*0008*/ 	.word	0x00000027


	//----- nvinfo : EIATTR_FRAME_SIZE
	.align		4
.L_4:
        /*000c*/ 	.byte	0x04, 0x11
        /*000e*/ 	.short	(.L_6 - .L_5)
	.align		4
.L_5:
        /*0010*/ 	.word	index@($__internal_2_$__cuda_sm10x_tcgen05_guardrail_trap_unallocated_columns_being_dealloced)
        /*0014*/ 	.word	0x00000000


	//----- nvinfo : EIATTR_FRAME_SIZE
	.align		4
.L_6:
        /*0018*/ 	.byte	0x04, 0x11
        /*001a*/ 	.short	(.L_8 - .L_7)
	.align		4
.L_7:
        /*001c*/ 	.word	index@($__internal_1_$__cuda_sm10x_tcgen05_guardrail_trap_phase_invalid_during_alloc)
        /*0020*/ 	.word	0x00000000


	//----- nvinfo : EIATTR_FRAME_SIZE
	.align		4
.L_8:
        /*0024*/ 	.byte	0x04, 0x11
        /*0026*/ 	.short	(.L_10 - .L_9)
	.align		4
.L_9:
        /*0028*/ 	.word	index@($__internal_0_$__cuda_sm10x_tcgen05_guardrail_trap_col_being_dealloced_not_returned_by_alloc)
        /*002c*/ 	.word	0x00000000


	//----- nvinfo : EIATTR_FRAME_SIZE
	.align		4
.L_10:
        /*0030*/ 	.byte	0x04, 0x11
        /*0032*/ 	.short	(.L_12 - .L_11)
	.align		4
.L_11:
        /*0034*/ 	.word	index@(gluon_tcgen05)
        /*0038*/ 	.word	0x00000000


	//----- nvinfo : EIATTR_MIN_STACK_SIZE
	.align		4
.L_12:
        /*003c*/ 	.byte	0x04, 0x12
        /*003e*/ 	.short	(.L_14 - .L_13)
	.align		4
.L_13:
        /*0040*/ 	.word	index@(gluon_tcgen05)
        /*0044*/ 	.word	0x00000000
.L_14:


//--------------------- .nv.info.gluon_tcgen05    --------------------------
	.section	.nv.info.gluon_tcgen05,"",@"SHT_CUDA_INFO"
	.sectionflags	@""
	.align	4


	//----- nvinfo : EIATTR_CUDA_API_VERSION
	.align		4
        /*0000*/ 	.byte	0x04, 0x37
        /*0002*/ 	.short	(.L_16 - .L_15)
.L_15:
        /*0004*/ 	.word	0x00000081


	//----- nvinfo : EIATTR_KPARAM_INFO
	.align		4
.L_16:
        /*0008*/ 	.byte	0x04, 0x17
        /*000a*/ 	.short	(.L_18 - .L_17)
.L_17:
        /*000c*/ 	.word	0x00000000
        /*0010*/ 	.short	0x000a
        /*0012*/ 	.short	0x0048
        /*0014*/ 	.byte	0x00, 0xf4, 0x21, 0x00


	//----- nvinfo : EIATTR_KPARAM_INFO
	.align		4
.L_18:
        /*0018*/ 	.byte	0x04, 0x17
        /*001a*/ 	.short	(.L_20 - .L_19)
.L_19:
        /*001c*/ 	.word	0x00000000
        /*0020*/ 	.short	0x0009
        /*0022*/ 	.short	0x0040
        /*0024*/ 	.byte	0x00, 0xf4, 0x21, 0x00


	//----- nvinfo : EIATTR_KPARAM_INFO
	.align		4
.L_20:
        /*0028*/ 	.byte	0x04, 0x17
        /*002a*/ 	.short	(.L_22 - .L_21)
.L_21:
        /*002c*/ 	.word	0x00000000
        /*0030*/ 	.short	0x0008
        /*0032*/ 	.short	0x0038
        /*0034*/ 	.byte	0x00, 0xf0, 0x21, 0x00


	//----- nvinfo : EIATTR_KPARAM_INFO
	.align		4
.L_22:
        /*0038*/ 	.byte	0x04, 0x17
        /*003a*/ 	.short	(.L_24 - .L_23)
.L_23:
        /*003c*/ 	.word	0x00000000
        /*0040*/ 	.short	0x0007
        /*0042*/ 	.short	0x0030
        /*0044*/ 	.byte	0x00, 0xf0, 0x21, 0x00


	//----- nvinfo : EIATTR_KPARAM_INFO
	.align		4
.L_24:
        /*0048*/ 	.byte	0x04, 0x17
        /*004a*/ 	.short	(.L_26 - .L_25)
.L_25:
        /*004c*/ 	.word	0x00000000
        /*0050*/ 	.short	0x0006
        /*0052*/ 	.short	0x0028
        /*0054*/ 	.byte	0x00, 0xf0, 0x21, 0x00


	//----- nvinfo : EIATTR_KPARAM_INFO
	.align		4
.L_26:
        /*0058*/ 	.byte	0x04, 0x17
        /*005a*/ 	.short	(.L_28 - .L_27)
.L_27:
        /*005c*/ 	.word	0x00000000
        /*0060*/ 	.short	0x0005
        /*0062*/ 	.short	0x0020
        /*0064*/ 	.byte	0x00, 0xf0, 0x11, 0x00


	//----- nvinfo : EIATTR_KPARAM_INFO
	.align		4
.L_28:
        /*0068*/ 	.byte	0x04, 0x17
        /*006a*/ 	.short	(.L_30 - .L_29)
.L_29:
        /*006c*/ 	.word	0x00000000
        /*0070*/ 	.short	0x0004
        /*0072*/ 	.short	0x001c
        /*0074*/ 	.byte	0x00, 0xf0, 0x11, 0x00


	//----- nvinfo : EIATTR_KPARAM_INFO
	.align		4
.L_30:
        /*0078*/ 	.byte	0x04, 0x17
        /*007a*/ 	.short	(.L_32 - .L_31)
.L_31:
        /*007c*/ 	.word	0x00000000
        /*0080*/ 	.short	0x0003
        /*0082*/ 	.short	0x0018
        /*0084*/ 	.byte	0x00, 0xf0, 0x11, 0x00


	//----- nvinfo : EIATTR_KPARAM_INFO
	.align		4
.L_32:
        /*0088*/ 	.byte	0x04, 0x17
        /*008a*/ 	.short	(.L_34 - .L_33)
.L_33:
        /*008c*/ 	.word	0x00000000
        /*0090*/ 	.short	0x0002
        /*0092*/ 	.short	0x0010
        /*0094*/ 	.byte	0x00, 0xf4, 0x21, 0x00


	//----- nvinfo : EIATTR_KPARAM_INFO
	.align		4
.L_34:
        /*0098*/ 	.byte	0x04, 0x17
        /*009a*/ 	.short	(.L_36 - .L_35)
.L_35:
        /*009c*/ 	.word	0x00000000
        /*00a0*/ 	.short	0x0001
        /*00a2*/ 	.short	0x0008
        /*00a4*/ 	.byte	0x00, 0xf4, 0x21, 0x00


	//----- nvinfo : EIATTR_KPARAM_INFO
	.align		4
.L_36:
        /*00a8*/ 	.byte	0x04, 0x17
        /*00aa*/ 	.short	(.L_38 - .L_37)
.L_37:
        /*00ac*/ 	.word	0x00000000
        /*00b0*/ 	.short	0x0000
        /*00b2*/ 	.short	0x0000
        /*00b4*/ 	.byte	0x00, 0xf4, 0x21, 0x00


	//----- nvinfo : EIATTR_AT_ENTRY_FRAGMENTS
	.align		4
.L_38:
        /*00b8*/ 	.byte	0x04, 0x4f
        /*00ba*/ 	.short	(.L_40 - .L_39)


	//   ....[0]....
.L_39:
        /*00bc*/ 	.word	0x00000004


	//----- nvinfo : EIATTR_RESERVED_SMEM_USED
	.align		4
.L_40:
        /*00c0*/ 	.byte	0x01, 0x41
	.zero		2


	//----- nvinfo : EIATTR_SPARSE_MMA_MASK
	.align		4
        /*00c4*/ 	.byte	0x03, 0x50
        /*00c6*/ 	.short	0x0000


	//----- nvinfo : EIATTR_TCGEN05_1CTA_USED
	.align		4
        /*00c8*/ 	.byte	0x01, 0x51
	.zero		2


	//----- nvinfo : EIATTR_MAXREG_COUNT
	.align		4
        /*00cc*/ 	.byte	0x03, 0x1b
        /*00ce*/ 	.short	0x00ff


	//----- nvinfo : EIATTR_NUM_BARRIERS
	.align		4
        /*00d0*/ 	.byte	0x02, 0x4c
        /*00d2*/ 	.byte	0x01
	.zero		1


	//----- nvinfo : EIATTR_INT_WARP_WIDE_INSTR_OFFSETS
	.align		4
        /*00d4*/ 	.byte	0x04, 0x31
        /*00d6*/ 	.short	(.L_42 - .L_41)


	//   ....[0]....
.L_41:
        /*00d8*/ 	.word	0x00001750


	//   ....[1]....
        /*00dc*/ 	.word	0x00001770


	//   ....[2]....
        /*00e0*/ 	.word	0x000017f0


	//   ....[3]....
        /*00e4*/ 	.word	0x00001ac0


	//   ....[4]....
        /*00e8*/ 	.word	0x00001ad0


	//   ....[5]....
        /*00ec*/ 	.word	0x00001ae0


	//   ....[6]....
        /*00f0*/ 	.word	0x00001af0


	//   ....[7]....
        /*00f4*/ 	.word	0x00001e10


	//   ....[8]....
        /*00f8*/ 	.word	0x00001e20


	//   ....[9]....
        /*00fc*/ 	.word	0x00001f90


	//   ....[10]....
        /*0100*/ 	.word	0x00001fe0


	//   ....[11]....
        /*0104*/ 	.word	0x00001ff0


	//   ....[12]....
        /*0108*/ 	.word	0x00002020


	//   ....[13]....
        /*010c*/ 	.word	0x00002310


	//   ....[14]....
        /*0110*/ 	.word	0x00002320


	//   ....[15]....
        /*0114*/ 	.word	0x00002660


	//   ....[16]....
        /*0118*/ 	.word	0x00002670


	//   ....[17]....
        /*011c*/ 	.word	0x000029e0


	//   ....[18]....
        /*0120*/ 	.word	0x00002a30


	//----- nvinfo : EIATTR_COOP_GROUP_MASK_REGIDS
	.align		4
.L_42:
        /*0124*/ 	.byte	0x04, 0x29
        /*0126*/ 	.short	(.L_44 - .L_43)


	//   ....[0]....
.L_43:
        /*0128*/ 	.word	0xffffffff


	//   ....[1]....
        /*012c*/ 	.word	0xffffffff


	//   ....[2]....
        /*0130*/ 	.word	0xffffffff


	//   ....[3]....
        /*0134*/ 	.word	0xffffffff


	//   ....[4]....
        /*0138*/ 	.word	0xffffffff


	//   ....[5]....
        /*013c*/ 	.word	0xffffffff


	//   ....[6]....
        /*0140*/ 	.word	0xffffffff


	//   ....[7]....
        /*0144*/ 	.word	0xffffffff


	//   ....[8]....
        /*0148*/ 	.word	0xffffffff


	//   ....[9]....
        /*014c*/ 	.word	0xffffffff


	//----- nvinfo : EIATTR_COOP_GROUP_INSTR_OFFSETS
	.align		4
.L_44:
        /*0150*/ 	.byte	0x04, 0x28
        /*0152*/ 	.short	(.L_46 - .L_45)


	//   ....[0]....
.L_45:
        /*0154*/ 	.word	0x00000050


	//   ....[1]....
        /*0158*/ 	.word	0x00000310


	//   ....[2]....
        /*015c*/ 	.word	0x00000500


	//   ....[3]....
        /*0160*/ 	.word	0x000009a0


	//   ....[4]....
        /*0164*/ 	.word	0x00000ae0


	//   ....[5]....
        /*0168*/ 	.word	0x00000fe0


	//   ....[6]....
        /*016c*/ 	.word	0x00001120


	//   ....[7]....
        /*0170*/ 	.word	0x00001610


	//   ....[8]....
        /*0174*/ 	.word	0x00002870


	//   ....[9]....
        /*0178*/ 	.word	0x00002ae0


	//----- nvinfo : EIATTR_VRC_CTA_INIT_COUNT
	.align		4
.L_46:
        /*017c*/ 	.byte	0x02, 0x4a
        /*017e*/ 	.byte	0x80
	.zero		1


	//----- nvinfo : EIATTR_MBARRIER_INSTR_OFFSETS
	.align		4
        /*0180*/ 	.byte	0x04, 0x39
        /*0182*/ 	.short	(.L_48 - .L_47)


	//   ....[0]....
.L_47:
        /*0184*/ 	.word	0x00001810
        /*0188*/ 	.word	0x000000ff
        /*018c*/ 	.word	0x0000c000
        /*0190*/ 	.short	0x0100
        /*0192*/ 	.byte	0x08
	.zero		1


	//   ....[1]....
        /*0194*/ 	.word	0x00001820
        /*0198*/ 	.word	0x000000ff
        /*019c*/ 	.word	0x0000c020
        /*01a0*/ 	.short	0x0100
        /*01a2*/ 	.byte	0x08
	.zero		1


	//   ....[2]....
        /*01a4*/ 	.word	0x000018d0
        /*01a8*/ 	.word	0x000000ff
        /*01ac*/ 	.word	0x0000c008
        /*01b0*/ 	.short	0x0100
        /*01b2*/ 	.byte	0x08
	.zero		1


	//   ....[3]....
        /*01b4*/ 	.word	0x000018e0
        /*01b8*/ 	.word	0x000000ff
        /*01bc*/ 	.word	0x0000c028
        /*01c0*/ 	.short	0x0100
        /*01c2*/ 	.byte	0x08
	.zero		1


	//   ....[4]....
        /*01c4*/ 	.word	0x000019f0
        /*01c8*/ 	.word	0x000000ff
        /*01cc*/ 	.word	0x0000c010
        /*01d0*/ 	.short	0x0100
        /*01d2*/ 	.byte	0x08
	.zero		1


	//   ....[5]....
        /*01d4*/ 	.word	0x00001a00
        /*01d8*/ 	.word	0x000000ff
        /*01dc*/ 	.word	0x0000c030
        /*01e0*/ 	.short	0x0100
        /*01e2*/ 	.byte	0x08
	.zero		1


	//   ....[6]....
        /*01e4*/ 	.word	0x00001bd0
        /*01e8*/ 	.word	0x000000ff
        /*01ec*/ 	.word	0x0000c000
        /*01f0*/ 	.short	0x010a
        /*01f2*/ 	.byte	0x08
	.zero		1


	//   ....[7]....
        /*01f4*/ 	.word	0x00001e70
        /*01f8*/ 	.word	0x000000ff
        /*01fc*/ 	.word	0x0000c020
        /*0200*/ 	.short	0x010a
        /*0202*/ 	.byte	0x08
	.zero		1


	//   ....[8]....
        /*0204*/ 	.word	0x00002090
        /*0208*/ 	.word	0x000000ff
        /*020c*/ 	.word	0x0000c000
        /*0210*/ 	.short	0x010a
        /*0212*/ 	.byte	0x1c
	.zero		1


	//   ....[9]....
        /*0214*/ 	.word	0x00002360
        /*0218*/ 	.word	0x000000ff
        /*021c*/ 	.word	0x0000c020
        /*0220*/ 	.short	0x010a
        /*0222*/ 	.byte	0x1c
	.zero		1


	//   ....[10]....
        /*0224*/ 	.word	0x00002440
        /*0228*/ 	.word	0x000000ff
        /*022c*/ 	.word	0x0000c000
        /*0230*/ 	.short	0x0108
        /*0232*/ 	.byte	0x08
	.zero		1


	//   ....[11]....
        /*0234*/ 	.word	0x00002450
        /*0238*/ 	.word	0x000000ff
        /*023c*/ 	.word	0x0000c020
        /*0240*/ 	.short	0x0108
        /*0242*/ 	.byte	0x08
	.zero		1


	//   ....[12]....
        /*0244*/ 	.word	0x000024a0
        /*0248*/ 	.word	0x000000ff
        /*024c*/ 	.word	0x0000c008
        /*0250*/ 	.short	0x0108
        /*0252*/ 	.byte	0x08
	.zero		1


	//   ....[13]....
        /*0254*/ 	.word	0x000024b0
        /*0258*/ 	.word	0x000000ff
        /*025c*/ 	.word	0x0000c028
        /*0260*/ 	.short	0x0108
        /*0262*/ 	.byte	0x08
	.zero		1


	//   ....[14]....
        /*0264*/ 	.word	0x00002500
        /*0268*/ 	.word	0x000000ff
        /*026c*/ 	.word	0x0000c010
        /*0270*/ 	.short	0x0108
        /*0272*/ 	.byte	0x08
	.zero		1


	//   ....[15]....
        /*0274*/ 	.word	0x00002510
        /*0278*/ 	.word	0x000000ff
        /*027c*/ 	.word	0x0000c030
        /*0280*/ 	.short	0x0108
        /*0282*/ 	.byte	0x08
	.zero		1


	//   ....[16]....
        /*0284*/ 	.word	0x00002b00
        /*0288*/ 	.word	0x000000ff
        /*028c*/ 	.word	0x0000c000
        /*0290*/ 	.short	0x010a
        /*0292*/ 	.byte	0x08
	.zero		1


	//   ....[17]....
        /*0294*/ 	.word	0x00002b30
        /*0298*/ 	.word	0x000000ff
        /*029c*/ 	.word	0x0000c020
        /*02a0*/ 	.short	0x010a
        /*02a2*/ 	.byte	0x08
	.zero		1


	//   ....[18]....
        /*02a4*/ 	.word	0x00002b60
        /*02a8*/ 	.word	0x000000ff
        /*02ac*/ 	.word	0x0000c000
        /*02b0*/ 	.short	0x010a
        /*02b2*/ 	.byte	0x1c
	.zero		1


	//   ....[19]....
        /*02b4*/ 	.word	0x00002b90
        /*02b8*/ 	.word	0x000000ff
        /*02bc*/ 	.word	0x0000c020
        /*02c0*/ 	.short	0x010a
        /*02c2*/ 	.byte	0x1c
	.zero		1


	//----- nvinfo : EIATTR_NUM_MBARRIERS
	.align		4
.L_48:
        /*02c4*/ 	.byte	0x03, 0x38
        /*02c6*/ 	.short	0x0006


	//----- nvinfo : EIATTR_EXIT_INSTR_OFFSETS
	.align		4
        /*02c8*/ 	.byte	0x04, 0x1c
        /*02ca*/ 	.short	(.L_50 - .L_49)


	//   ....[0]....
.L_49:
        /*02cc*/ 	.word	0x00002af0


	//----- nvinfo : EIATTR_REQNTID
	.align		4
.L_50:
        /*02d0*/ 	.byte	0x04, 0x10
        /*02d2*/ 	.short	(.L_52 - .L_51)
.L_51:
        /*02d4*/ 	.word	0x00000080
        /*02d8*/ 	.word	0x00000001
        /*02dc*/ 	.word	0x00000001


	//----- nvinfo : EIATTR_CRS_STACK_SIZE
	.align		4
.L_52:
        /*02e0*/ 	.byte	0x04, 0x1e
        /*02e2*/ 	.short	(.L_54 - .L_53)
.L_53:
        /*02e4*/ 	.word	0x00000000


	//----- nvinfo : EIATTR_CBANK_PARAM_SIZE
	.align		4
.L_54:
        /*02e8*/ 	.byte	0x03, 0x19
        /*02ea*/ 	.short	0x0050


	//----- nvinfo : EIATTR_PARAM_CBANK
	.align		4
        /*02ec*/ 	.byte	0x04, 0x0a
        /*02ee*/ 	.short	(.L_56 - .L_55)
	.align		4
.L_55:
        /*02f0*/ 	.word	index@(.nv.constant0.gluon_tcgen05)
        /*02f4*/ 	.short	0x0380
        /*02f6*/ 	.short	0x0050


	//----- nvinfo : EIATTR_SW_WAR
	.align		4
.L_56:
        /*02f8*/ 	.byte	0x04, 0x36
        /*02fa*/ 	.short	(.L_58 - .L_57)
.L_57:
        /*02fc*/ 	.word	0x00000008
.L_58:


//--------------------- .nv.compat                --------------------------
	.section	.nv.compat,"",@"SHT_CUDA_COMPAT_INFO"
	.align	4
        /*0000*/ 	.byte	0x02, 0x02, 0x02, 0x00, 0x02, 0x05, 0x05, 0x00, 0x02, 0x03, 0x03, 0x00, 0x02, 0x06, 0x01, 0x00


//--------------------- .nv.callgraph             --------------------------
	.section	.nv.callgraph,"",@"SHT_CUDA_CALLGRAPH"
	.align	4
	.sectionentsize	8
	.align		4
        /*0000*/ 	.word	0x00000000
	.align		4
        /*0004*/ 	.word	0xffffffff
	.align		4
        /*0008*/ 	.word	0x00000000
	.align		4
        /*000c*/ 	.word	0xfffffffe
	.align		4
        /*0010*/ 	.word	0x00000000
	.align		4
        /*0014*/ 	.word	0xfffffffd
	.align		4
        /*0018*/ 	.word	0x00000000
	.align		4
        /*001c*/ 	.word	0xfffffffc


//--------------------- .text.gluon_tcgen05       --------------------------
	.section	.text.gluon_tcgen05,"ax",@progbits
	.align	128
        .global         gluon_tcgen05
        .type           gluon_tcgen05,@function
        .size           gluon_tcgen05,(.L_x_81 - gluon_tcgen05)
        .other          gluon_tcgen05,@"STO_CUDA_ENTRY STV_DEFAULT"
gluon_tcgen05:
.text.gluon_tcgen05:
[----:B------:R-:W1:Y:S01]  /*0000*/  LDC R1, c[0x0][0x37c] ;  /* 0x0000df00ff017b82 */ /* 0x000e620000000800 */
[----:B------:R-:W2:Y:S02]  /*0010*/  S2R R0, SR_TID.X ;  /* 0x0000000000007919 */ /* 0x000ea40000002100 */
[----:B--2---:R-:W-:-:S13]  /*0020*/  ISETP.GE.U32.AND P2, PT, R0, 0x20, PT ;  /* 0x000000200000780c */ /* 0x004fda0003f46070 */
[----:B------:R-:W-:Y:S05]  /*0030*/  @P2 BRA `(.L_x_0) ;  /* 0x0000000000b82947 */ /* 0x000fea0003800000 */
[----:B------:R-:W2:Y:S01]  /*0040*/  S2UR UR6, SR_CgaCtaId ;  /* 0x00000000000679c3 */ /* 0x000ea20000008800 */
[----:B------:R-:W-:Y:S01]  /*0050*/  NOP ;  /* 0x0000000000007918 */ /* 0x000fe20000000000 */
[----:B------:R-:W-:Y:S02]  /*0060*/  UMOV UR4, 0x40 ;  /* 0x0000004000047882 */ /* 0x000fe40000000000 */
[----:B--2---:R-:W-:-:S09]  /*0070*/  ULEA UR4, UR6, UR4, 0x18 ;  /* 0x0000000406047291 */ /* 0x004fd2000f8ec0ff */
[----:B------:R-:W2:Y:S01]  /*0080*/  LDS.U8 R2, [UR4] ;  /* 0x00000004ff027984 */ /* 0x000ea20008000000 */
[----:B------:R-:W-:Y:S02]  /*0090*/  UMOV UR4, 0x400 ;  /* 0x0000040000047882 */ /* 0x000fe40000000000 */
[----:B------:R-:W-:Y:S01]  /*00a0*/  ULEA UR4, UR6, UR4, 0x18 ;  /* 0x0000000406047291 */ /* 0x000fe2000f8ec0ff */
[----:B--2---:R-:W-:-:S13]  /*00b0*/  ISETP.NE.AND P0, PT, R2, RZ, PT ;  /* 0x000000ff0200720c */ /* 0x004fda0003f05270 */
[----:B------:R-:W-:Y:S05]  /*00c0*/  @P0 BRA `(.L_x_1) ;  /* 0x00000000007c0947 */ /* 0x000fea0003800000 */
[----:B------:R-:W-:-:S13]  /*00d0*/  ELECT P0, URZ, PT ;  /* 0x0000000000ff782f */ /* 0x000fda0003800000 */
[----:B------:R-:W-:Y:S05]  /*00e0*/  @!P0 BRA `(.L_x_2) ;  /* 0x0000000000848947 */ /* 0x000fea0003800000 */
[----:B------:R-:W-:Y:S01]  /*00f0*/  UMOV UR5, 0x2 ;  /* 0x0000000200057882 */ /* 0x000fe20000000000 */
[----:B------:R-:W-:Y:S02]  /*0100*/  IMAD.MOV.U32 R5, RZ, RZ, 0x1 ;  /* 0x00000001ff057424 */ /* 0x000fe400078e00ff */
[----:B------:R-:W-:Y:S02]  /*0110*/  IMAD.MOV.U32 R3, RZ, RZ, 0x3 ;  /* 0x00000003ff037424 */ /* 0x000fe400078e00ff */
[----:B------:R-:W-:Y:S04]  /*0120*/  DEPBAR.LE SB2, 0x36 ;  /* 0x0000ad800000791a */ /* 0x000fe80000000000 */
[----:B------:R-:W2:Y:S02]  /*0130*/  UTCATOMSWS.FIND_AND_SET.ALIGN UP0, UR5, UR5 ;  /* 0x00000005000575e3 */ /* 0x000ea40008000800 */
[----:B--2---:R-:W-:-:S04]  /*0140*/  PLOP3.LUT P0, PT, PT, PT, UP0, 0x80, 0x8 ;  /* 0x000000000008781c */ /* 0x004fc80003f0f008 */
[----:B------:R-:W-:-:S04]  /*0150*/  SEL R2, RZ, 0xffffffff, !P0 ;  /* 0xffffffffff027807 */ /* 0x000fc80004000000 */
[----:B------:R-:W-:Y:S01]  /*0160*/  ISETP.NE.AND P0, PT, R2, RZ, PT ;  /* 0x000000ff0200720c */ /* 0x000fe20003f05270 */
[----:B------:R-:W-:-:S12]  /*0170*/  IMAD.U32 R2, RZ, RZ, UR5 ;  /* 0x00000005ff027e24 */ /* 0x000fd8000f8e00ff */
[----:B------:R-:W-:Y:S05]  /*0180*/  @P0 BRA `(.L_x_3) ;  /* 0x0000000000240947 */ /* 0x000fea0003800000 */
.L_x_4:
[----:B------:R-:W-:Y:S05]  /*0190*/  NANOSLEEP 0x64 ;  /* 0x000000640000795d */ /* 0x000fea0003800000 */
[----:B------:R-:W-:-:S05]  /*01a0*/  UMOV UR5, 0x2 ;  /* 0x0000000200057882 */ /* 0x000fca0000000000 */
[----:B------:R-:W-:Y:S04]  /*01b0*/  DEPBAR.LE SB2, 0x36 ;  /* 0x0000ad800000791a */ /* 0x000fe80000000000 */
[----:B------:R-:W2:Y:S02]  /*01c0*/  UTCATOMSWS.FIND_AND_SET.ALIGN UP0, UR5, UR5 ;  /* 0x00000005000575e3 */ /* 0x000ea40008000800 */
[----:B--2---:R-:W-:-:S04]  /*01d0*/  PLOP3.LUT P0, PT, PT, PT, UP0, 0x80, 0x8 ;  /* 0x000000000008781c */ /* 0x004fc80003f0f008 */
[----:B------:R-:W-:-:S04]  /*01e0*/  SEL R2, RZ, 0xffffffff, !P0 ;  /* 0xffffffffff027807 */ /* 0x000fc80004000000 */
[----:B------:R-:W-:Y:S01]  /*01f0*/  ISETP.NE.AND P0, PT, R2, RZ, PT ;  /* 0x000000ff0200720c */ /* 0x000fe20003f05270 */
[----:B------:R-:W-:-:S12]  /*0200*/  IMAD.U32 R2, RZ, RZ, UR5 ;  /* 0x00000005ff027e24 */ /* 0x000fd8000f8e00ff */
[----:B------:R-:W-:Y:S05]  /*0210*/  @!P0 BRA `(.L_x_4) ;  /* 0xfffffffc00dc8947 */ /* 0x000fea000383ffff */
.L_x_3:
[C---:B------:R-:W-:Y:S01]  /*0220*/  VIADD R4, R2.reuse, 0x10 ;  /* 0x0000001002047836 */ /* 0x040fe20000000000 */
[----:B------:R-:W-:Y:S01]  /*0230*/  UMOV UR5, 0x50 ;  /* 0x0000005000057882 */ /* 0x000fe20000000000 */
[----:B------:R-:W-:Y:S01]  /*0240*/  SHF.L.U32 R3, R3, R2, RZ ;  /* 0x0000000203037219 */ /* 0x000fe200000006ff */
[----:B------:R-:W-:Y:S01]  /*0250*/  ULEA UR5, UR6, UR5, 0x18 ;  /* 0x0000000506057291 */ /* 0x000fe2000f8ec0ff */
[----:B------:R-:W-:Y:S01]  /*0260*/  IMAD.SHL.U32 R2, R2, 0x20, RZ ;  /* 0x0000002002027824 */ /* 0x000fe200078e00ff */
[----:B------:R-:W-:-:S04]  /*0270*/  SHF.L.U32 R4, R5, R4, RZ ;  /* 0x0000000405047219 */ /* 0x000fc800000006ff */
[----:B------:R-:W-:-:S05]  /*0280*/  LOP3.LUT R3, R4, R3, RZ, 0xfc, !PT ;  /* 0x0000000304037212 */ /* 0x000fca00078efcff */
[----:B------:R2:W-:Y:S04]  /*0290*/  ATOMS.OR RZ, [UR5], R3 ;  /* 0x00000003ffff798c */ /* 0x0005e8000b000005 */
[----:B------:R2:W-:Y:S01]  /*02a0*/  STS [UR4], R2 ;  /* 0x00000002ff007988 */ /* 0x0005e20008000804 */
[----:B------:R-:W-:Y:S05]  /*02b0*/  BRA `(.L_x_2) ;  /* 0x0000000000107947 */ /* 0x000fea0003800000 */
.L_x_1:
[----:B------:R-:W-:Y:S01]  /*02c0*/  IMAD.MOV.U32 R3, RZ, RZ, -0x1 ;  /* 0xffffffffff037424 */ /* 0x000fe200078e00ff */
[----:B------:R-:W-:-:S04]  /*02d0*/  MOV R2, 0x300 ;  /* 0x0000030000027802 */ /* 0x000fc80000000f00 */
[----:B------:R2:W-:Y:S03]  /*02e0*/  STS [UR4], R3 ;  /* 0x00000003ff007988 */ /* 0x0005e60008000804 */
[----:B-12---:R-:W-:Y:S05]  /*02f0*/  CALL.REL.NOINC `($__internal_1_$__cuda_sm10x_tcgen05_guardrail_trap_phase_invalid_during_alloc) ;  /* 0x00000028003c7944 */ /* 0x006fea0003c00000 */
.L_x_2:
[----:B------:R-:W-:Y:S05]  /*0300*/  WARPSYNC.ALL ;  /* 0x0000000000007948 */ /* 0x000fea0003800000 */
[----:B------:R-:W-:Y:S01]  /*0310*/  NOP ;  /* 0x0000000000007918 */ /* 0x000fe20000000000 */
.L_x_0:
[----:B------:R-:W3:Y:S08]  /*0320*/  S2UR UR4, SR_CgaCtaId ;  /* 0x00000000000479c3 */ /* 0x000ef00000008800 */
[----:B------:R-:W-:Y:S01]  /*0330*/  BAR.SYNC.DEFER_BLOCKING 0x0 ;  /* 0x0000000000007b1d */ /* 0x000fe20000010000 */
[----:B------:R-:W-:-:S05]  /*0340*/  LOP3.LUT R36, R0, 0x7f, RZ, 0xc0, !PT ;  /* 0x0000007f00247812 */ /* 0x000fca00078ec0ff */
[----:B------:R-:W-:Y:S02]  /*0350*/  UMOV UR8, 0x400 ;  /* 0x0000040000087882 */ /* 0x000fe40000000000 */
[----:B--2---:R-:W2:Y:S08]  /*0360*/  LDC R3, c[0x0][0x398] ;  /* 0x0000e600ff037b82 */ /* 0x004eb00000000800 */
[----:B------:R-:W4:Y:S01]  /*0370*/  LDC R6, c[0x0][0x3a0] ;  /* 0x0000e800ff067b82 */ /* 0x000f220000000800 */
[----:B---3--:R-:W-:-:S07]  /*0380*/  ULEA UR8, UR4, UR8, 0x18 ;  /* 0x0000000804087291 */ /* 0x008fce000f8ec0ff */
[----:B------:R-:W3:Y:S02]  /*0390*/  S2UR UR9, SR_CTAID.Y ;  /* 0x00000000000979c3 */ /* 0x000ee40000002600 */
[----:B------:R-:W5:Y:S06]  /*03a0*/  LDS R4, [UR8] ;  /* 0x00000008ff047984 */ /* 0x000f6c0008000800 */
[----:B------:R-:W-:Y:S06]  /*03b0*/  BAR.SYNC.DEFER_BLOCKING 0x0 ;  /* 0x0000000000007b1d */ /* 0x000fec0000010000 */
[----:B------:R-:W-:Y:S05]  /*03c0*/  @P2 BRA `(.L_x_5) ;  /* 0x0000000000182947 */ /* 0x000fea0003800000 */
[----:B------:R-:W-:Y:S01]  /*03d0*/  ELECT P0, URZ, PT ;  /* 0x0000000000ff782f */ /* 0x000fe20003800000 */
[----:B------:R-:W-:Y:S01]  /*03e0*/  IMAD.MOV.U32 R2, RZ, RZ, 0x1 ;  /* 0x00000001ff027424 */ /* 0x000fe200078e00ff */
[----:B------:R-:W-:Y:S01]  /*03f0*/  UMOV UR5, 0x40 ;  /* 0x0000004000057882 */ /* 0x000fe20000000000 */
[----:B------:R-:W-:Y:S01]  /*0400*/  UVIRTCOUNT.DEALLOC.SMPOOL 0x80 ;  /* 0x000000800000784c */ /* 0x000fe20000000000 */
[----:B------:R-:W-:-:S09]  /*0410*/  ULEA UR5, UR4, UR5, 0x18 ;  /* 0x0000000504057291 */ /* 0x000fd2000f8ec0ff */
[----:B------:R5:W-:Y:S03]  /*0420*/  @P0 STS.U8 [UR5], R2 ;  /* 0x00000002ff000988 */ /* 0x000be60008000005 */
.L_x_5:
[----:B------:R-:W5:Y:S01]  /*0430*/  S2UR UR4, SR_CTAID.Z ;  /* 0x00000000000479c3 */ /* 0x000f620000002700 */
[----:B------:R-:W4:Y:S01]  /*0440*/  LDCU UR5, c[0x0][0x370] ;  /* 0x00006e00ff0577ac */ /* 0x000f220008000800 */
[C---:B------:R-:W-:Y:S01]  /*0450*/  ISETP.GE.U32.AND P0, PT, R36.reuse, 0x20, PT ;  /* 0x000000202400780c */ /* 0x040fe20003f06070 */
[----:B--2--5:R-:W-:Y:S01]  /*0460*/  VIADD R2, R3, 0xffffffff ;  /* 0xffffffff03027836 */ /* 0x024fe20000000000 */
[C---:B------:R-:W-:Y:S01]  /*0470*/  ISETP.NE.U32.AND P3, PT, R36.reuse, RZ, PT ;  /* 0x000000ff2400720c */ /* 0x040fe20003f65070 */
[----:B------:R-:W2:Y:S01]  /*0480*/  LDCU UR6, c[0x0][0x374] ;  /* 0x00006e80ff0677ac */ /* 0x000ea20008000800 */
[----:B------:R-:W-:Y:S01]  /*0490*/  LEA R10, R36, UR8, 0x2 ;  /* 0x00000008240a7c11 */ /* 0x000fe2000f8e10ff */
[----:B----4-:R-:W-:Y:S01]  /*04a0*/  VIADD R9, R6, 0xffffffff ;  /* 0xffffffff06097836 */ /* 0x010fe20000000000 */
[----:B------:R-:W4:Y:S01]  /*04b0*/  S2UR UR7, SR_CTAID.X ;  /* 0x00000000000779c3 */ /* 0x000f220000002500 */
[----:B------:R-:W5:Y:S01]  /*04c0*/  LDCU.64 UR20, c[0x0][0x3c0] ;  /* 0x00007800ff1477ac */ /* 0x000f620008000a00 */
[----:B------:R-:W-:Y:S01]  /*04d0*/  R2UR UR23, R4 ;  /* 0x00000000041772ca */ /* 0x000fe200000e0000 */
[----:B------:R-:W-:Y:S04]  /*04e0*/  BSSY.RECONVERGENT B0, `(.L_x_6) ;  /* 0x0000011000007945 */ /* 0x000fe80003800200 */
[----:B------:R3:W-:Y:S01]  /*04f0*/  @!P0 STS [R10], RZ ;  /* 0x000000ff0a008388 */ /* 0x0007e20000000800 */
[----:B------:R-:W-:-:S03]  /*0500*/  NOP ;  /* 0x0000000000007918 */ /* 0x000fc60000000000 */
[----:B------:R3:W-:Y:S02]  /*0510*/  @!P3 STS [UR8+0x24], R2 ;  /* 0x00002402ff00b988 */ /* 0x0007e40008000808 */
[----:B--23--:R-:W-:Y:S02]  /*0520*/  UIMAD UR4, UR4, UR6, UR9 ;  /* 0x00000006040472a4 */ /* 0x00cfe4000f8e0209 */
[----:B------:R2:W-:Y:S02]  /*0530*/  @!P3 STS [UR8+0x20], R9 ;  /* 0x00002009ff00b988 */ /* 0x0005e40008000808 */
[----:B----4-:R-:W-:-:S04]  /*0540*/  UIMAD UR4, UR4, UR5, UR7 ;  /* 0x00000005040472a4 */ /* 0x010fc8000f8e0207 */
[----:B------:R-:W-:-:S04]  /*0550*/  UIMAD UR4, UR4, 0x180, URZ ;  /* 0x00000180040478a4 */ /* 0x000fc8000f8e02ff */
[----:B-----5:R-:W-:-:S04]  /*0560*/  UIADD3 UR24, UP0, UPT, UR4, UR20, URZ ;  /* 0x0000001404187290 */ /* 0x020fc8000ff1e0ff */
[----:B------:R-:W-:Y:S01]  /*0570*/  ULEA.HI.X.SX32 UR25, UR4, UR21, 0x1, UP0 ;  /* 0x0000001504197291 */ /* 0x000fe200080f0eff */
[----:B--2---:R-:W-:Y:S11]  /*0580*/  @P3 BRA `(.L_x_7) ;  /* 0x0000000000183947 */ /* 0x004ff60003800000 */
[----:B------:R-:W2:Y:S01]  /*0590*/  LDS R3, [UR8+0x8] ;  /* 0x00000808ff037984 */ /* 0x000ea20008000800 */
[----:B------:R-:W3:Y:S01]  /*05a0*/  LDC.64 R12, c[0x0][0x380] ;  /* 0x0000e000ff0c7b82 */ /* 0x000ee20000000a00 */
[----:B------:R-:W-:Y:S02]  /*05b0*/  IMAD.MOV.U32 R4, RZ, RZ, 0x70 ;  /* 0x00000070ff047424 */ /* 0x000fe400078e00ff */
[----:B---3--:R3:W-:Y:S03]  /*05c0*/  STS.64 [UR8], R12 ;  /* 0x0000000cff007988 */ /* 0x0087e60008000a08 */
[----:B--2---:R-:W-:-:S05]  /*05d0*/  LOP3.LUT R3, R3, 0x10, R4, 0xd8, !PT ;  /* 0x0000001003037812 */ /* 0x004fca00078ed804 */
[----:B------:R3:W-:Y:S02]  /*05e0*/  STS [UR8+0x8], R3 ;  /* 0x00000803ff007988 */ /* 0x0007e40008000808 */
.L_x_7:
[----:B------:R-:W-:Y:S05]  /*05f0*/  BSYNC.RECONVERGENT B0 ;  /* 0x0000000000007941 */ /* 0x000fea0003800200 */
.L_x_6:
[----:B------:R-:W-:Y:S04]  /*0600*/  BSSY.RECONVERGENT B0, `(.L_x_8) ;  /* 0x000000a000007945 */ /* 0x000fe80003800200 */
[----:B------:R-:W-:Y:S05]  /*0610*/  @P3 BRA `(.L_x_9) ;  /* 0x0000000000203947 */ /* 0x000fea0003800000 */
[----:B---3--:R-:W2:Y:S01]  /*0620*/  LDS R3, [UR8+0x34] ;  /* 0x00003408ff037984 */ /* 0x008ea20008000800 */
[----:B------:R-:W-:Y:S02]  /*0630*/  IMAD.MOV.U32 R4, RZ, RZ, 0x3f000000 ;  /* 0x3f000000ff047424 */ /* 0x000fe400078e00ff */
[----:B------:R-:W-:Y:S01]  /*0640*/  @!P3 IMAD.MOV.U32 R5, RZ, RZ, 0x3f ;  /* 0x0000003fff05b424 */ /* 0x000fe200078e00ff */
[----:B------:R-:W3:Y:S02]  /*0650*/  @!P3 LDS R8, [UR8+0x38] ;  /* 0x00003808ff08b984 */ /* 0x000ee40008000800 */
[----:B--2---:R-:W-:Y:S02]  /*0660*/  LOP3.LUT R3, R3, 0xff000000, R4, 0xb8, !PT ;  /* 0xff00000003037812 */ /* 0x004fe400078eb804 */
[----:B---3--:R-:W-:-:S03]  /*0670*/  @!P3 LOP3.LUT R4, R8, 0xff, R5, 0xb8, !PT ;  /* 0x000000ff0804b812 */ /* 0x008fc600078eb805 */
[----:B------:R2:W-:Y:S04]  /*0680*/  STS [UR8+0x34], R3 ;  /* 0x00003403ff007988 */ /* 0x0005e80008000808 */
[----:B------:R2:W-:Y:S02]  /*0690*/  @!P3 STS [UR8+0x38], R4 ;  /* 0x00003804ff00b988 */ /* 0x0005e40008000808 */
.L_x_9:
[----:B------:R-:W-:Y:S05]  /*06a0*/  BSYNC.RECONVERGENT B0 ;  /* 0x0000000000007941 */ /* 0x000fea0003800200 */
.L_x_8:
[----:B------:R-:W-:Y:S04]  /*06b0*/  BSSY.RECONVERGENT B0, `(.L_x_10) ;  /* 0x000000e000007945 */ /* 0x000fe80003800200 */
[----:B------:R-:W-:Y:S05]  /*06c0*/  @P3 BRA `(.L_x_11) ;  /* 0x0000000000303947 */ /* 0x000fea0003800000 */
[----:B--2---:R-:W2:Y:S01]  /*06d0*/  LDS R4, [UR8+0x34] ;  /* 0x00003408ff047984 */ /* 0x004ea20008000800 */
[----:B---3--:R-:W3:Y:S03]  /*06e0*/  LDC.64 R12, c[0x0][0x3a8] ;  /* 0x0000ea00ff0c7b82 */ /* 0x008ee60000000a00 */
[----:B------:R-:W4:Y:S01]  /*06f0*/  LDS R3, [UR8+0x1c] ;  /* 0x00001c08ff037984 */ /* 0x000f220008000800 */
[C---:B---3--:R-:W-:Y:S01]  /*0700*/  SHF.L.U64.HI R8, R12.reuse, 0x1, R13 ;  /* 0x000000010c087819 */ /* 0x048fe2000001020d */
[----:B------:R-:W-:-:S03]  /*0710*/  IMAD.SHL.U32 R5, R12, 0x2, RZ ;  /* 0x000000020c057824 */ /* 0x000fc600078e00ff */
[--C-:B------:R-:W-:Y:S02]  /*0720*/  SHF.R.U32.HI R12, RZ, 0x4, R8.reuse ;  /* 0x00000004ff0c7819 */ /* 0x100fe40000011608 */
[----:B------:R-:W-:-:S05]  /*0730*/  SHF.R.U64 R5, R5, 0x4, R8 ;  /* 0x0000000405057819 */ /* 0x000fca0000001208 */
[----:B------:R5:W-:Y:S01]  /*0740*/  STS [UR8+0xc], R5 ;  /* 0x00000c05ff007988 */ /* 0x000be20008000808 */
[----:B--2---:R-:W-:Y:S02]  /*0750*/  LOP3.LUT R4, R4, 0x7, RZ, 0xb8, !PT ;  /* 0x0000000704047812 */ /* 0x004fe400078eb8ff */
[----:B----4-:R-:W-:-:S03]  /*0760*/  LOP3.LUT R3, R3, 0xf, R12, 0xb8, !PT ;  /* 0x0000000f03037812 */ /* 0x010fc600078eb80c */
[----:B------:R5:W-:Y:S04]  /*0770*/  STS [UR8+0x34], R4 ;  /* 0x00003404ff007988 */ /* 0x000be80008000808 */
[----:B------:R5:W-:Y:S02]  /*0780*/  STS [UR8+0x1c], R3 ;  /* 0x00001c03ff007988 */ /* 0x000be40008000808 */
.L_x_11:
[----:B------:R-:W-:Y:S05]  /*0790*/  BSYNC.RECONVERGENT B0 ;  /* 0x0000000000007941 */ /* 0x000fea0003800200 */
.L_x_10:
[----:B------:R-:W-:Y:S04]  /*07a0*/  BSSY.RECONVERGENT B1, `(.L_x_12) ;  /* 0x000001a000017945 */ /* 0x000fe80003800200 */
[----:B------:R-:W-:Y:S04]  /*07b0*/  BSSY.RELIABLE B0, `(.L_x_13) ;  /* 0x0000015000007945 */ /* 0x000fe80003800100 */
[----:B------:R-:W-:Y:S05]  /*07c0*/  @P3 BRA `(.L_x_14) ;  /* 0x0000000000203947 */ /* 0x000fea0003800000 */
[----:B--23-5:R-:W2:Y:S02]  /*07d0*/  LDS R3, [UR8+0x34] ;  /* 0x00003408ff037984 */ /* 0x02cea40008000800 */
[----:B--2---:R-:W-:-:S05]  /*07e0*/  LOP3.LUT R3, R3, 0x38, RZ, 0xb8, !PT ;  /* 0x0000003803037812 */ /* 0x004fca00078eb8ff */
[----:B------:R2:W-:Y:S01]  /*07f0*/  STS [UR8+0x34], R3 ;  /* 0x00003403ff007988 */ /* 0x0005e20008000808 */
[----:B------:R-:W-:Y:S05]  /*0800*/  @P3 BRA `(.L_x_15) ;  /* 0x0000000000203947 */ /* 0x000fea0003800000 */
[----:B--2---:R-:W2:Y:S01]  /*0810*/  LDS R3, [UR8+0x8] ;  /* 0x00000808ff037984 */ /* 0x004ea20008000800 */
[----:B------:R-:W-:-:S05]  /*0820*/  IMAD.MOV.U32 R4, RZ, RZ, 0x780 ;  /* 0x00000780ff047424 */ /* 0x000fca00078e00ff */
[----:B--2---:R-:W-:-:S05]  /*0830*/  LOP3.LUT R3, R3, 0x500, R4, 0xd8, !PT ;  /* 0x0000050003037812 */ /* 0x004fca00078ed804 */
[----:B------:R4:W-:Y:S02]  /*0840*/  STS [UR8+0x8], R3 ;  /* 0x00000803ff007988 */ /* 0x0009e40008000808 */
.L_x_14:
[----:B------:R-:W-:Y:S05]  /*0850*/  @P3 BRA `(.L_x_16) ;  /* 0x0000000000283947 */ /* 0x000fea0003800000 */
[----:B--2345:R-:W2:Y:S02]  /*0860*/  LDS R3, [UR8+0x8] ;  /* 0x00000808ff037984 */ /* 0x03cea40008000800 */
[----:B--2---:R-:W-:-:S05]  /*0870*/  LOP3.LUT R3, R3, 0x1800, RZ, 0xb8, !PT ;  /* 0x0000180003037812 */ /* 0x004fca00078eb8ff */
[----:B------:R3:W-:Y:S02]  /*0880*/  STS [UR8+0x8], R3 ;  /* 0x00000803ff007988 */ /* 0x0007e40008000808 */
.L_x_15:
[----:B------:R-:W-:Y:S05]  /*0890*/  @P3 BREAK.RELIABLE B0 ;  /* 0x0000000000003942 */ /* 0x000fea0003800100 */
[----:B------:R-:W-:Y:S05]  /*08a0*/  @P3 BRA `(.L_x_17) ;  /* 0x0000000000243947 */ /* 0x000fea0003800000 */
[----:B------:R-:W4:Y:S01]  /*08b0*/  LDS R4, [UR8+0x8] ;  /* 0x00000808ff047984 */ /* 0x000f220008000800 */
[----:B--23--:R-:W-:-:S05]  /*08c0*/  IMAD.MOV.U32 R3, RZ, RZ, 0x6000 ;  /* 0x00006000ff037424 */ /* 0x00cfca00078e00ff */
[----:B----4-:R-:W-:-:S04]  /*08d0*/  LOP3.LUT R3, R4, 0x6000, R3, 0xd8, !PT ;  /* 0x0000600004037812 */ /* 0x010fc800078ed803 */
[----:B------:R-:W-:-:S05]  /*08e0*/  LOP3.LUT R3, R3, 0x400000, RZ, 0xb8, !PT ;  /* 0x0040000003037812 */ /* 0x000fca00078eb8ff */
[----:B------:R2:W-:Y:S02]  /*08f0*/  STS [UR8+0x8], R3 ;  /* 0x00000803ff007988 */ /* 0x0005e40008000808 */
.L_x_16:
[----:B------:R-:W-:Y:S05]  /*0900*/  BSYNC.RELIABLE B0 ;  /* 0x0000000000007941 */ /* 0x000fea0003800100 */
.L_x_13:
[----:B--2345:R-:W2:Y:S02]  /*0910*/  @!P3 LDS R3, [UR8+0x8] ;  /* 0x00000808ff03b984 */ /* 0x03cea40008000800 */
[----:B--2---:R-:W-:-:S05]  /*0920*/  @!P3 LOP3.LUT R3, R3, 0x8000, RZ, 0xb8, !PT ;  /* 0x000080000303b812 */ /* 0x004fca00078eb8ff */
[----:B------:R4:W-:Y:S02]  /*0930*/  @!P3 STS [UR8+0x8], R3 ;  /* 0x00000803ff00b988 */ /* 0x0009e40008000808 */
.L_x_17:
[----:B------:R-:W-:Y:S05]  /*0940*/  BSYNC.RECONVERGENT B1 ;  /* 0x0000000000017941 */ /* 0x000fea0003800200 */
.L_x_12:
[----:B------:R-:W-:Y:S05]  /*0950*/  WARPSYNC.ALL ;  /* 0x0000000000007948 */ /* 0x000fea0003800000 */
[----:B------:R-:W-:Y:S01]  /*0960*/  NOP ;  /* 0x0000000000007918 */ /* 0x000fe20000000000 */
[----:B------:R-:W-:Y:S05]  /*0970*/  @P0 BRA `(.L_x_18) ;  /* 0x0000000000300947 */ /* 0x000fea0003800000 */
[----:B--234-:R-:W2:Y:S01]  /*0980*/  S2R R3, SR_LANEID ;  /* 0x0000000000037919 */ /* 0x01cea20000000000 */
[----:B------:R-:W-:Y:S05]  /*0990*/  WARPSYNC.ALL ;  /* 0x0000000000007948 */ /* 0x000fea0003800000 */
[----:B------:R-:W-:Y:S01]  /*09a0*/  NOP ;  /* 0x0000000000007918 */ /* 0x000fe20000000000 */
[----:B--2---:R-:W-:-:S05]  /*09b0*/  IMAD.SHL.U32 R3, R3, 0x4, RZ ;  /* 0x0000000403037824 */ /* 0x004fca00078e00ff */
[----:B------:R-:W2:Y:S01]  /*09c0*/  LDS R7, [R3+UR8] ;  /* 0x0000000803077984 */ /* 0x000ea20008000800 */
[----:B------:R-:W-:-:S05]  /*09d0*/  IADD3 R4, P1, PT, R3, UR24, RZ ;  /* 0x0000001803047c10 */ /* 0x000fca000ff3e0ff */
[----:B------:R-:W-:-:S05]  /*09e0*/  IMAD.X R5, RZ, RZ, UR25, P1 ;  /* 0x00000019ff057e24 */ /* 0x000fca00088e06ff */
[----:B--2---:R5:W2:Y:S01]  /*09f0*/  ATOMG.E.EXCH.STRONG.GPU PT, RZ, [R4], R7 ;  /* 0x0000000704ff73a8 */ /* 0x004aa200041ee100 */
[----:B------:R-:W-:-:S04]  /*0a00*/  DEPBAR {5,4,3,2,1,0} ;  /* 0x0000003f0000791a */ /* 0x000fc80000000000 */
[----:B------:R-:W3:Y:S02]  /*0a10*/  CCTL.E.C.LDCU.IV.DEEP [UR24] ;  /* 0x0000000018007540 */ /* 0x000ee40009c08000 */
[----:B---3--:R5:W-:Y:S01]  /*0a20*/  UTMACCTL.IV [UR24] ;  /* 0x00000000180079b9 */ /* 0x008be20008000000 */
[----:B------:R-:W-:Y:S01]  /*0a30*/  NOP ;  /* 0x0000000000007918 */ /* 0x000fe20000000000 */
.L_x_18:
[----:B------:R-:W-:Y:S05]  /*0a40*/  @P0 BRA `(.L_x_19) ;  /* 0x00000000000c0947 */ /* 0x000fea0003800000 */
[----:B------:R0:W-:Y:S01]  /*0a50*/  UTMACMDFLUSH ;  /* 0x00000000000079b7 */ /* 0x0001e20000000000 */
[----:B------:R-:W-:Y:S05]  /*0a60*/  @P0 BRA `(.L_x_19) ;  /* 0x0000000000040947 */ /* 0x000fea0003800000 */
[----:B------:R-:W-:-:S04]  /*0a70*/  DEPBAR.LE SB0, 0x0 ;  /* 0x000080000000791a */ /* 0x000fc80000000000 */
.L_x_19:
[----:B------:R-:W-:Y:S05]  /*0a80*/  WARPSYNC.ALL ;  /* 0x0000000000007948 */ /* 0x000fea0003800000 */
[----:B------:R-:W-:Y:S01]  /*0a90*/  NOP ;  /* 0x0000000000007918 */ /* 0x000fe20000000000 */
[----:B--2---:R-:W-:Y:S06]  /*0aa0*/  BAR.SYNC.DEFER_BLOCKING 0x0 ;  /* 0x0000000000007b1d */ /* 0x004fec0000010000 */
[----:B------:R-:W-:Y:S02]  /*0ab0*/  BSSY.RECONVERGENT B1, `(.L_x_20) ;  /* 0x000000b000017945 */ /* 0x000fe40003800200 */
[----:B------:R-:W-:Y:S06]  /*0ac0*/  BAR.SYNC.DEFER_BLOCKING 0x0 ;  /* 0x0000000000007b1d */ /* 0x000fec0000010000 */
[----:B------:R2:W-:Y:S01]  /*0ad0*/  @!P0 STS [R10], RZ ;  /* 0x000000ff0a008388 */ /* 0x0005e20000000800 */
[----:B------:R-:W-:Y:S01]  /*0ae0*/  NOP ;  /* 0x0000000000007918 */ /* 0x000fe20000000000 */
[----:B------:R-:W-:Y:S05]  /*0af0*/  @P3 BRA `(.L_x_21) ;  /* 0x0000000000183947 */ /* 0x000fea0003800000 */
[----:B---34-:R-:W3:Y:S01]  /*0b00*/  LDS R3, [UR8+0x8] ;  /* 0x00000808ff037984 */ /* 0x018ee20008000800 */
[----:B------:R-:W4:Y:S01]  /*0b10*/  LDC.64 R12, c[0x0][0x388] ;  /* 0x0000e200ff0c7b82 */ /* 0x000f220000000a00 */
[----:B-----5:R-:W-:Y:S02]  /*0b20*/  IMAD.MOV.U32 R4, RZ, RZ, 0x70 ;  /* 0x00000070ff047424 */ /* 0x020fe400078e00ff */
[----:B----4-:R4:W-:Y:S03]  /*0b30*/  STS.64 [UR8], R12 ;  /* 0x0000000cff007988 */ /* 0x0109e60008000a08 */
[----:B---3--:R-:W-:-:S05]  /*0b40*/  LOP3.LUT R3, R3, 0x10, R4, 0xd8, !PT ;  /* 0x0000001003037812 */ /* 0x008fca00078ed804 */
[----:B------:R4:W-:Y:S02]  /*0b50*/  STS [UR8+0x8], R3 ;  /* 0x00000803ff007988 */ /* 0x0009e40008000808 */
.L_x_21:
[----:B-----5:R-:W-:Y:S05]  /*0b60*/  BSYNC.RECONVERGENT B1 ;  /* 0x0000000000017941 */ /* 0x020fea0003800200 */
.L_x_20:
[----:B------:R-:W-:Y:S04]  /*0b70*/  BSSY.RECONVERGENT B2, `(.L_x_22) ;  /* 0x000000f000027945 */ /* 0x000fe80003800200 */
[----:B------:R-:W-:Y:S04]  /*0b80*/  BSSY.RELIABLE B1, `(.L_x_23) ;  /* 0x000000c000017945 */ /* 0x000fe80003800100 */
[----:B------:R-:W-:Y:S05]  /*0b90*/  @P3 BRA `(.L_x_24) ;  /* 0x0000000000283947 */ /* 0x000fea0003800000 */
[----:B---34-:R-:W3:Y:S01]  /*0ba0*/  LDS R3, [UR8+0x34] ;  /* 0x00003408ff037984 */ /* 0x018ee20008000800 */
[----:B------:R-:W-:Y:S01]  /*0bb0*/  IMAD.MOV.U32 R4, RZ, RZ, 0x3f000000 ;  /* 0x3f000000ff047424 */ /* 0x000fe200078e00ff */
[----:B------:R-:W-:Y:S05]  /*0bc0*/  @P3 BREAK.RELIABLE B1 ;  /* 0x0000000000013942 */ /* 0x000fea0003800100 */
[----:B---3--:R-:W-:-:S05]  /*0bd0*/  LOP3.LUT R3, R3, 0xff000000, R4, 0xb8, !PT ;  /* 0xff00000003037812 */ /* 0x008fca00078eb804 */
[----:B------:R3:W-:Y:S01]  /*0be0*/  STS [UR8+0x34], R3 ;  /* 0x00003403ff007988 */ /* 0x0007e20008000808 */
[----:B------:R-:W-:Y:S05]  /*0bf0*/  @P3 BRA `(.L_x_25) ;  /* 0x0000000000183947 */ /* 0x000fea0003800000 */
[----:B---3--:R-:W3:Y:S01]  /*0c00*/  LDS R3, [UR8+0x38] ;  /* 0x00003808ff037984 */ /* 0x008ee20008000800 */
[----:B------:R-:W-:-:S05]  /*0c10*/  IMAD.MOV.U32 R4, RZ, RZ, 0x3f ;  /* 0x0000003fff047424 */ /* 0x000fca00078e00ff */
[----:B---3--:R-:W-:-:S05]  /*0c20*/  LOP3.LUT R3, R3, 0xff, R4, 0xb8, !PT ;  /* 0x000000ff03037812 */ /* 0x008fca00078eb804 */
[----:B------:R5:W-:Y:S02]  /*0c30*/  STS [UR8+0x38], R3 ;  /* 0x00003803ff007988 */ /* 0x000be40008000808 */
.L_x_24:
[----:B------:R-:W-:Y:S05]  /*0c40*/  BSYNC.RELIABLE B1 ;  /* 0x0000000000017941 */ /* 0x000fea0003800100 */
.L_x_23:
[----:B------:R2:W-:Y:S02]  /*0c50*/  @!P3 STS [UR8+0x20], R9 ;  /* 0x00002009ff00b988 */ /* 0x0005e40008000808 */
.L_x_25:
[----:B------:R-:W-:Y:S05]  /*0c60*/  BSYNC.RECONVERGENT B2 ;  /* 0x0000000000027941 */ /* 0x000fea0003800200 */
.L_x_22:
[----:B------:R-:W-:Y:S05]  /*0c70*/  WARPSYNC.ALL ;  /* 0x0000000000007948 */ /* 0x000fea0003800000 */
[----:B------:R-:W-:Y:S01]  /*0c80*/  NOP ;  /* 0x0000000000007918 */ /* 0x000fe20000000000 */
[----:B---345:R-:W3:Y:S01]  /*0c90*/  LDC R3, c[0x0][0x39c] ;  /* 0x0000e700ff037b82 */ /* 0x038ee20000000800 */
[----:B------:R-:W-:Y:S01]  /*0ca0*/  BSSY.RECONVERGENT B2, `(.L_x_26) ;  /* 0x0000010000027945 */ /* 0x000fe20003800200 */
[----:B---3--:R-:W-:-:S05]  /*0cb0*/  VIADD R3, R3, 0xffffffff ;  /* 0xffffffff03037836 */ /* 0x008fca0000000000 */
[----:B------:R3:W-:Y:S01]  /*0cc0*/  @!P3 STS [UR8+0x24], R3 ;  /* 0x00002403ff00b988 */ /* 0x0007e20008000808 */
[----:B------:R-:W-:Y:S05]  /*0cd0*/  @P3 BRA `(.L_x_27) ;  /* 0x0000000000303947 */ /* 0x000fea0003800000 */
[----:B------:R-:W4:Y:S01]  /*0ce0*/  LDS R5, [UR8+0x34] ;  /* 0x00003408ff057984 */ /* 0x000f220008000800 */
[----:B------:R-:W5:Y:S03]  /*0cf0*/  LDC.64 R12, c[0x0][0x3b0] ;  /* 0x0000ec00ff0c7b82 */ /* 0x000f660000000a00 */
[----:B------:R-:W2:Y:S01]  /*0d00*/  LDS R4, [UR8+0x1c] ;  /* 0x00001c08ff047984 */ /* 0x000ea20008000800 */
[C---:B-----5:R-:W-:Y:S01]  /*0d10*/  SHF.L.U64.HI R8, R12.reuse, 0x1, R13 ;  /* 0x000000010c087819 */ /* 0x060fe2000001020d */
[----:B------:R-:W-:-:S03]  /*0d20*/  IMAD.SHL.U32 R7, R12, 0x2, RZ ;  /* 0x000000020c077824 */ /* 0x000fc600078e00ff */
[--C-:B--2---:R-:W-:Y:S02]  /*0d30*/  SHF.R.U32.HI R9, RZ, 0x4, R8.reuse ;  /* 0x00000004ff097819 */ /* 0x104fe40000011608 */
[----:B------:R-:W-:-:S05]  /*0d40*/  SHF.R.U64 R7, R7, 0x4, R8 ;  /* 0x0000000407077819 */ /* 0x000fca0000001208 */
[----:B------:R5:W-:Y:S01]  /*0d50*/  STS [UR8+0xc], R7 ;  /* 0x00000c07ff007988 */ /* 0x000be20008000808 */
[----:B----4-:R-:W-:Y:S02]  /*0d60*/  LOP3.LUT R5, R5, 0x7, RZ, 0xb8, !PT ;  /* 0x0000000705057812 */ /* 0x010fe400078eb8ff */
[----:B------:R-:W-:-:S03]  /*0d70*/  LOP3.LUT R4, R4, 0xf, R9, 0xb8, !PT ;  /* 0x0000000f04047812 */ /* 0x000fc600078eb809 */
[----:B------:R5:W-:Y:S04]  /*0d80*/  STS [UR8+0x34], R5 ;  /* 0x00003405ff007988 */ /* 0x000be80008000808 */
[----:B------:R5:W-:Y:S02]  /*0d90*/  STS [UR8+0x1c], R4 ;  /* 0x00001c04ff007988 */ /* 0x000be40008000808 */
.L_x_27:
[----:B------:R-:W-:Y:S05]  /*0da0*/  BSYNC.RECONVERGENT B2 ;  /* 0x0000000000027941 */ /* 0x000fea0003800200 */
.L_x_26:
[----:B------:R-:W-:Y:S04]  /*0db0*/  BSSY.RECONVERGENT B3, `(.L_x_28) ;  /* 0x000001a000037945 */ /* 0x000fe80003800200 */
[----:B------:R-:W-:Y:S04]  /*0dc0*/  BSSY.RELIABLE B2, `(.L_x_29) ;  /* 0x0000015000027945 */ /* 0x000fe80003800100 */
[----:B------:R-:W-:Y:S05]  /*0dd0*/  @P3 BRA `(.L_x_30) ;  /* 0x0000000000203947 */ /* 0x000fea0003800000 */
[----:B-----5:R-:W4:Y:S02]  /*0de0*/  LDS R4, [UR8+0x34] ;  /* 0x00003408ff047984 */ /* 0x020f240008000800 */
[----:B----4-:R-:W-:-:S05]  /*0df0*/  LOP3.LUT R4, R4, 0x38, RZ, 0xb8, !PT ;  /* 0x0000003804047812 */ /* 0x010fca00078eb8ff */
[----:B------:R4:W-:Y:S01]  /*0e00*/  STS [UR8+0x34], R4 ;  /* 0x00003404ff007988 */ /* 0x0009e20008000808 */
[----:B------:R-:W-:Y:S05]  /*0e10*/  @P3 BRA `(.L_x_31) ;  /* 0x0000000000203947 */ /* 0x000fea0003800000 */
[----:B----4-:R-:W4:Y:S01]  /*0e20*/  LDS R4, [UR8+0x8] ;  /* 0x00000808ff047984 */ /* 0x010f220008000800 */
[----:B------:R-:W-:-:S05]  /*0e30*/  IMAD.MOV.U32 R5, RZ, RZ, 0x780 ;  /* 0x00000780ff057424 */ /* 0x000fca00078e00ff */
[----:B----4-:R-:W-:-:S05]  /*0e40*/  LOP3.LUT R4, R4, 0x500, R5, 0xd8, !PT ;  /* 0x0000050004047812 */ /* 0x010fca00078ed805 */
[----:B------:R4:W-:Y:S02]  /*0e50*/  STS [UR8+0x8], R4 ;  /* 0x00000804ff007988 */ /* 0x0009e40008000808 */
.L_x_30:
[----:B------:R-:W-:Y:S05]  /*0e60*/  @P3 BRA `(.L_x_32) ;  /* 0x0000000000283947 */ /* 0x000fea0003800000 */
[----:B----45:R-:W4:Y:S02]  /*0e70*/  LDS R4, [UR8+0x8] ;  /* 0x00000808ff047984 */ /* 0x030f240008000800 */
[----:B----4-:R-:W-:-:S05]  /*0e80*/  LOP3.LUT R4, R4, 0x1800, RZ, 0xb8, !PT ;  /* 0x0000180004047812 */ /* 0x010fca00078eb8ff */
[----:B------:R5:W-:Y:S02]  /*0e90*/  STS [UR8+0x8], R4 ;  /* 0x00000804ff007988 */ /* 0x000be40008000808 */
.L_x_31:
[----:B------:R-:W-:Y:S05]  /*0ea0*/  @P3 BREAK.RELIABLE B2 ;  /* 0x0000000000023942 */ /* 0x000fea0003800100 */
[----:B------:R-:W-:Y:S05]  /*0eb0*/  @P3 BRA `(.L_x_33) ;  /* 0x0000000000243947 */ /* 0x000fea0003800000 */
[----:B----45:R-:W4:Y:S01]  /*0ec0*/  LDS R4, [UR8+0x8] ;  /* 0x00000808ff047984 */ /* 0x030f220008000800 */
[----:B------:R-:W-:-:S05]  /*0ed0*/  IMAD.MOV.U32 R5, RZ, RZ, 0x6000 ;  /* 0x00006000ff057424 */ /* 0x000fca00078e00ff */
[----:B----4-:R-:W-:-:S04]  /*0ee0*/  LOP3.LUT R4, R4, 0x6000, R5, 0xd8, !PT ;  /* 0x0000600004047812 */ /* 0x010fc800078ed805 */
[----:B------:R-:W-:-:S05]  /*0ef0*/  LOP3.LUT R4, R4, 0x400000, RZ, 0xb8, !PT ;  /* 0x0040000004047812 */ /* 0x000fca00078eb8ff */
[----:B------:R4:W-:Y:S02]  /*0f00*/  STS [UR8+0x8], R4 ;  /* 0x00000804ff007988 */ /* 0x0009e40008000808 */
.L_x_32:
[----:B------:R-:W-:Y:S05]  /*0f10*/  BSYNC.RELIABLE B2 ;  /* 0x0000000000027941 */ /* 0x000fea0003800100 */
.L_x_29:
[----:B----45:R-:W4:Y:S02]  /*0f20*/  @!P3 LDS R4, [UR8+0x8] ;  /* 0x00000808ff04b984 */ /* 0x030f240008000800 */
[----:B----4-:R-:W-:-:S05]  /*0f30*/  @!P3 LOP3.LUT R4, R4, 0x8000, RZ, 0xb8, !PT ;  /* 0x000080000404b812 */ /* 0x010fca00078eb8ff */
[----:B------:R4:W-:Y:S02]  /*0f40*/  @!P3 STS [UR8+0x8], R4 ;  /* 0x00000804ff00b988 */ /* 0x0009e40008000808 */
.L_x_33:
[----:B------:R-:W-:Y:S05]  /*0f50*/  BSYNC.RECONVERGENT B3 ;  /* 0x0000000000037941 */ /* 0x000fea0003800200 */
.L_x_28:
[----:B------:R-:W-:Y:S05]  /*0f60*/  WARPSYNC.ALL ;  /* 0x0000000000007948 */ /* 0x000fea0003800000 */
[----:B------:R-:W-:Y:S01]  /*0f70*/  NOP ;  /* 0x0000000000007918 */ /* 0x000fe20000000000 */
[----:B------:R-:W-:-:S04]  /*0f80*/  UIADD3 UR5, UPT, UPT, UR4, 0x80, URZ ;  /* 0x0000008004057890 */ /* 0x000fc8000fffe0ff */
[----:B------:R-:W-:-:S04]  /*0f90*/  UIADD3 UR26, UP0, UPT, UR5, UR20, URZ ;  /* 0x00000014051a7290 */ /* 0x000fc8000ff1e0ff */
[----:B------:R-:W-:Y:S01]  /*0fa0*/  ULEA.HI.X.SX32 UR27, UR5, UR21, 0x1, UP0 ;  /* 0x00000015051b7291 */ /* 0x000fe200080f0eff */
[----:B------:R-:W-:Y:S11]  /*0fb0*/  @P0 BRA `(.L_x_34) ;  /* 0x0000000000300947 */ /* 0x000ff60003800000 */
[----:B----45:R-:W4:Y:S01]  /*0fc0*/  S2R R4, SR_LANEID ;  /* 0x0000000000047919 */ /* 0x030f220000000000 */
[----:B------:R-:W-:Y:S05]  /*0fd0*/  WARPSYNC.ALL ;  /* 0x0000000000007948 */ /* 0x000fea0003800000 */
[----:B------:R-:W-:Y:S01]  /*0fe0*/  NOP ;  /* 0x0000000000007918 */ /* 0x000fe20000000000 */
[----:B----4-:R-:W-:-:S05]  /*0ff0*/  IMAD.SHL.U32 R8, R4, 0x4, RZ ;  /* 0x0000000404087824 */ /* 0x010fca00078e00ff */
[----:B------:R-:W4:Y:S01]  /*1000*/  LDS R7, [R8+UR8] ;  /* 0x0000000808077984 */ /* 0x000f220008000800 */
[----:B------:R-:W-:-:S05]  /*1010*/  IADD3 R4, P1, PT, R8, UR26, RZ ;  /* 0x0000001a08047c10 */ /* 0x000fca000ff3e0ff */
[----:B------:R-:W-:-:S05]  /*1020*/  IMAD.X R5, RZ, RZ, UR27, P1 ;  /* 0x0000001bff057e24 */ /* 0x000fca00088e06ff */
[----:B----4-:R4:W5:Y:S01]  /*1030*/  ATOMG.E.EXCH.STRONG.GPU PT, RZ, [R4], R7 ;  /* 0x0000000704ff73a8 */ /* 0x01096200041ee100 */
[----:B------:R-:W-:-:S04]  /*1040*/  DEPBAR {5,4,3,2,1,0} ;  /* 0x0000003f0000791a */ /* 0x000fc80000000000 */
[----:B------:R-:W2:Y:S02]  /*1050*/  CCTL.E.C.LDCU.IV.DEEP [UR26] ;  /* 0x000000001a007540 */ /* 0x000ea40009c08000 */
[----:B--2---:R4:W-:Y:S01]  /*1060*/  UTMACCTL.IV [UR26] ;  /* 0x000000001a0079b9 */ /* 0x0049e20008000000 */
[----:B------:R-:W-:Y:S01]  /*1070*/  NOP ;  /* 0x0000000000007918 */ /* 0x000fe20000000000 */
.L_x_34:
[----:B------:R-:W-:Y:S05]  /*1080*/  @P0 BRA `(.L_x_35) ;  /* 0x00000000000c0947 */ /* 0x000fea0003800000 */
[----:B------:R0:W-:Y:S01]  /*1090*/  UTMACMDFLUSH ;  /* 0x00000000000079b7 */ /* 0x0001e20000000000 */
[----:B------:R-:W-:Y:S05]  /*10a0*/  @P0 BRA `(.L_x_35) ;  /* 0x0000000000040947 */ /* 0x000fea0003800000 */
[----:B------:R-:W-:-:S04]  /*10b0*/  DEPBAR.LE SB0, 0x0 ;  /* 0x000080000000791a */ /* 0x000fc80000000000 */
.L_x_35:
[----:B------:R-:W-:Y:S05]  /*10c0*/  WARPSYNC.ALL ;  /* 0x0000000000007948 */ /* 0x000fea0003800000 */
[----:B------:R-:W-:Y:S01]  /*10d0*/  NOP ;  /* 0x0000000000007918 */ /* 0x000fe20000000000 */
[----:B-----5:R-:W-:Y:S06]  /*10e0*/  BAR.SYNC.DEFER_BLOCKING 0x0 ;  /* 0x0000000000007b1d */ /* 0x020fec0000010000 */
[----:B------:R-:W-:Y:S02]  /*10f0*/  BSSY.RECONVERGENT B3, `(.L_x_36) ;  /* 0x000000b000037945 */ /* 0x000fe40003800200 */
[----:B------:R-:W-:Y:S06]  /*1100*/  BAR.SYNC.DEFER_BLOCKING 0x0 ;  /* 0x0000000000007b1d */ /* 0x000fec0000010000 */
[----:B------:R5:W-:Y:S01]  /*1110*/  @!P0 STS [R10], RZ ;  /* 0x000000ff0a008388 */ /* 0x000be20000000800 */
[----:B------:R-:W-:Y:S01]  /*1120*/  NOP ;  /* 0x0000000000007918 */ /* 0x000fe20000000000 */
[----:B------:R-:W-:Y:S05]  /*1130*/  @P3 BRA `(.L_x_37) ;  /* 0x0000000000183947 */ /* 0x000fea0003800000 */
[----:B----4-:R-:W4:Y:S01]  /*1140*/  LDS R4, [UR8+0x8] ;  /* 0x00000808ff047984 */ /* 0x010f220008000800 */
[----:B--2---:R-:W2:Y:S01]  /*1150*/  LDC.64 R8, c[0x0][0x390] ;  /* 0x0000e400ff087b82 */ /* 0x004ea20000000a00 */
[----:B------:R-:W-:Y:S02]  /*1160*/  IMAD.MOV.U32 R5, RZ, RZ, 0x70 ;  /* 0x00000070ff057424 */ /* 0x000fe400078e00ff */
[----:B--2---:R2:W-:Y:S03]  /*1170*/  STS.64 [UR8], R8 ;  /* 0x00000008ff007988 */ /* 0x0045e60008000a08 */
[----:B----4-:R-:W-:-:S05]  /*1180*/  LOP3.LUT R4, R4, 0x10, R5, 0xd8, !PT ;  /* 0x0000001004047812 */ /* 0x010fca00078ed805 */
[----:B------:R2:W-:Y:S02]  /*1190*/  STS [UR8+0x8], R4 ;  /* 0x00000804ff007988 */ /* 0x0005e40008000808 */
.L_x_37:
[----:B----4-:R-:W-:Y:S05]  /*11a0*/  BSYNC.RECONVERGENT B3 ;  /* 0x0000000000037941 */ /* 0x010fea0003800200 */
.L_x_36:
[----:B------:R-:W-:Y:S04]  /*11b0*/  BSSY.RECONVERGENT B4, `(.L_x_38) ;  /* 0x0000011000047945 */ /* 0x000fe80003800200 */
[----:B------:R-:W-:Y:S04]  /*11c0*/  BSSY.RELIABLE B3, `(.L_x_39) ;  /* 0x000000e000037945 */ /* 0x000fe80003800100 */
[----:B------:R-:W-:Y:S05]  /*11d0*/  @P3 BRA `(.L_x_40) ;  /* 0x0000000000243947 */ /* 0x000fea0003800000 */
[----:B--2---:R-:W2:Y:S01]  /*11e0*/  LDS R4, [UR8+0x34] ;  /* 0x00003408ff047984 */ /* 0x004ea20008000800 */
[----:B------:R-:W-:-:S05]  /*11f0*/  IMAD.MOV.U32 R5, RZ, RZ, 0x3f000000 ;  /* 0x3f000000ff057424 */ /* 0x000fca00078e00ff */
[----:B--2---:R-:W-:-:S05]  /*1200*/  LOP3.LUT R4, R4, 0xff000000, R5, 0xb8, !PT ;  /* 0xff00000004047812 */ /* 0x004fca00078eb805 */
[----:B------:R2:W-:Y:S01]  /*1210*/  STS [UR8+0x34], R4 ;  /* 0x00003404ff007988 */ /* 0x0005e20008000808 */
[----:B------:R-:W-:Y:S05]  /*1220*/  @P3 BRA `(.L_x_41) ;  /* 0x00000000001c3947 */ /* 0x000fea0003800000 */
[----:B--2---:R-:W2:Y:S01]  /*1230*/  LDS R4, [UR8+0x38] ;  /* 0x00003808ff047984 */ /* 0x004ea20008000800 */
[----:B------:R-:W-:-:S05]  /*1240*/  IMAD.MOV.U32 R5, RZ, RZ, 0x3f ;  /* 0x0000003fff057424 */ /* 0x000fca00078e00ff */
[----:B--2---:R-:W-:-:S05]  /*1250*/  LOP3.LUT R4, R4, 0xff, R5, 0xb8, !PT ;  /* 0x000000ff04047812 */ /* 0x004fca00078eb805 */
[----:B------:R4:W-:Y:S02]  /*1260*/  STS [UR8+0x38], R4 ;  /* 0x00003804ff007988 */ /* 0x0009e40008000808 */
.L_x_40:
[----:B------:R-:W-:Y:S05]  /*1270*/  @P3 BREAK.RELIABLE B3 ;  /* 0x0000000000033942 */ /* 0x000fea0003800100 */
[----:B------:R-:W-:Y:S05]  /*1280*/  @P3 BRA `(.L_x_42) ;  /* 0x00000000000c3947 */ /* 0x000fea0003800000 */
[----:B------:R2:W-:Y:S02]  /*1290*/  STS [UR8+0x20], R3 ;  /* 0x00002003ff007988 */ /* 0x0005e40008000808 */
.L_x_41:
[----:B------:R-:W-:Y:S05]  /*12a0*/  BSYNC.RELIABLE B3 ;  /* 0x0000000000037941 */ /* 0x000fea0003800100 */
.L_x_39:
[----:B------:R2:W-:Y:S02]  /*12b0*/  @!P3 STS [UR8+0x24], R2 ;  /* 0x00002402ff00b988 */ /* 0x0005e40008000808 */
.L_x_42:
[----:B------:R-:W-:Y:S05]  /*12c0*/  BSYNC.RECONVERGENT B4 ;  /* 0x0000000000047941 */ /* 0x000fea0003800200 */
.L_x_38:
[----:B------:R-:W-:Y:S05]  /*12d0*/  WARPSYNC.ALL ;  /* 0x0000000000007948 */ /* 0x000fea0003800000 */
[----:B------:R-:W-:Y:S01]  /*12e0*/  NOP ;  /* 0x0000000000007918 */ /* 0x000fe20000000000 */
[----:B------:R-:W-:Y:S04]  /*12f0*/  BSSY.RECONVERGENT B4, `(.L_x_43) ;  /* 0x000000e000047945 */ /* 0x000fe80003800200 */
[----:B------:R-:W-:Y:S05]  /*1300*/  @P3 BRA `(.L_x_44) ;  /* 0x0000000000303947 */ /* 0x000fea0003800000 */
[----:B--23--:R-:W2:Y:S01]  /*1310*/  LDS R3, [UR8+0x34] ;  /* 0x00003408ff037984 */ /* 0x00cea20008000800 */
[----:B----4-:R-:W3:Y:S03]  /*1320*/  LDC.64 R4, c[0x0][0x3b8] ;  /* 0x0000ee00ff047b82 */ /* 0x010ee60000000a00 */
        /* <DEDUP_REMOVED lines=10> */
.L_x_44:
[----:B------:R-:W-:Y:S05]  /*13d0*/  BSYNC.RECONVERGENT B4 ;  /* 0x0000000000047941 */ /* 0x000fea0003800200 */
.L_x_43:
[----:B------:R-:W-:Y:S04]  /*13e0*/  BSSY.RECONVERGENT B5, `(.L_x_45) ;  /* 0x000001a000057945 */ /* 0x000fe80003800200 */
[----:B------:R-:W-:Y:S04]  /*13f0*/  BSSY.RELIABLE B4, `(.L_x_46) ;  /* 0x0000015000047945 */ /* 0x000fe80003800100 */
[----:B------:R-:W-:Y:S05]  /*1400*/  @P3 BRA `(.L_x_47) ;  /* 0x0000000000203947 */ /* 0x000fea0003800000 */
[----:B--23--:R-:W2:Y:S02]  /*1410*/  LDS R2, [UR8+0x34] ;  /* 0x00003408ff027984 */ /* 0x00cea40008000800 */
[----:B--2---:R-:W-:-:S05]  /*1420*/  LOP3.LUT R2, R2, 0x38, RZ, 0xb8, !PT ;  /* 0x0000003802027812 */ /* 0x004fca00078eb8ff */
[----:B------:R2:W-:Y:S01]  /*1430*/  STS [UR8+0x34], R2 ;  /* 0x00003402ff007988 */ /* 0x0005e20008000808 */
[----:B------:R-:W-:Y:S05]  /*1440*/  @P3 BRA `(.L_x_48) ;  /* 0x0000000000203947 */ /* 0x000fea0003800000 */
[----:B--2---:R-:W2:Y:S01]  /*1450*/  LDS R2, [UR8+0x8] ;  /* 0x00000808ff027984 */ /* 0x004ea20008000800 */
[----:B------:R-:W-:-:S05]  /*1460*/  IMAD.MOV.U32 R3, RZ, RZ, 0x780 ;  /* 0x00000780ff037424 */ /* 0x000fca00078e00ff */
[----:B--2---:R-:W-:-:S05]  /*1470*/  LOP3.LUT R2, R2, 0x500, R3, 0xd8, !PT ;  /* 0x0000050002027812 */ /* 0x004fca00078ed803 */
[----:B------:R2:W-:Y:S02]  /*1480*/  STS [UR8+0x8], R2 ;  /* 0x00000802ff007988 */ /* 0x0005e40008000808 */
.L_x_47:
[----:B------:R-:W-:Y:S05]  /*1490*/  @P3 BRA `(.L_x_49) ;  /* 0x0000000000283947 */ /* 0x000fea0003800000 */
[----:B--23--:R-:W2:Y:S02]  /*14a0*/  LDS R2, [UR8+0x8] ;  /* 0x00000808ff027984 */ /* 0x00cea40008000800 */
[----:B--2---:R-:W-:-:S05]  /*14b0*/  LOP3.LUT R2, R2, 0x1800, RZ, 0xb8, !PT ;  /* 0x0000180002027812 */ /* 0x004fca00078eb8ff */
[----:B------:R3:W-:Y:S02]  /*14c0*/  STS [UR8+0x8], R2 ;  /* 0x00000802ff007988 */ /* 0x0007e40008000808 */
.L_x_48:
[----:B------:R-:W-:Y:S05]  /*14d0*/  @P3 BREAK.RELIABLE B4 ;  /* 0x0000000000043942 */ /* 0x000fea0003800100 */
[----:B------:R-:W-:Y:S05]  /*14e0*/  @P3 BRA `(.L_x_50) ;  /* 0x0000000000243947 */ /* 0x000fea0003800000 */
[----:B--23--:R-:W2:Y:S01]  /*14f0*/  LDS R2, [UR8+0x8] ;  /* 0x00000808ff027984 */ /* 0x00cea20008000800 */
[----:B------:R-:W-:-:S05]  /*1500*/  IMAD.MOV.U32 R3, RZ, RZ, 0x6000 ;  /* 0x00006000ff037424 */ /* 0x000fca00078e00ff */
[----:B--2---:R-:W-:-:S04]  /*1510*/  LOP3.LUT R2, R2, 0x6000, R3, 0xd8, !PT ;  /* 0x0000600002027812 */ /* 0x004fc800078ed803 */
[----:B------:R-:W-:-:S05]  /*1520*/  LOP3.LUT R2, R2, 0x400000, RZ, 0xb8, !PT ;  /* 0x0040000002027812 */ /* 0x000fca00078eb8ff */
[----:B------:R2:W-:Y:S02]  /*1530*/  STS [UR8+0x8], R2 ;  /* 0x00000802ff007988 */ /* 0x0005e40008000808 */
.L_x_49:
[----:B------:R-:W-:Y:S05]  /*1540*/  BSYNC.RELIABLE B4 ;  /* 0x0000000000047941 */ /* 0x000fea0003800100 */
.L_x_46:
[----:B--23--:R-:W2:Y:S02]  /*1550*/  @!P3 LDS R2, [UR8+0x8] ;  /* 0x00000808ff02b984 */ /* 0x00cea40008000800 */
[----:B--2---:R-:W-:-:S05]  /*1560*/  @!P3 LOP3.LUT R2, R2, 0x8000, RZ, 0xb8, !PT ;  /* 0x000080000202b812 */ /* 0x004fca00078eb8ff */
[----:B------:R2:W-:Y:S02]  /*1570*/  @!P3 STS [UR8+0x8], R2 ;  /* 0x00000802ff00b988 */ /* 0x0005e40008000808 */
.L_x_50:
[----:B------:R-:W-:Y:S05]  /*1580*/  BSYNC.RECONVERGENT B5 ;  /* 0x0000000000057941 */ /* 0x000fea0003800200 */
.L_x_45:
[----:B------:R-:W-:Y:S05]  /*1590*/  WARPSYNC.ALL ;  /* 0x0000000000007948 */ /* 0x000fea0003800000 */
[----:B------:R-:W-:Y:S01]  /*15a0*/  NOP ;  /* 0x0000000000007918 */ /* 0x000fe20000000000 */
[----:B------:R-:W-:-:S04]  /*15b0*/  UIADD3 UR4, UPT, UPT, UR4, 0x100, URZ ;  /* 0x0000010004047890 */ /* 0x000fc8000fffe0ff */
[----:B------:R-:W-:-:S04]  /*15c0*/  UIADD3 UR20, UP0, UPT, UR4, UR20, URZ ;  /* 0x0000001404147290 */ /* 0x000fc8000ff1e0ff */
[----:B------:R-:W-:Y:S01]  /*15d0*/  ULEA.HI.X.SX32 UR21, UR4, UR21, 0x1, UP0 ;  /* 0x0000001504157291 */ /* 0x000fe200080f0eff */
[----:B------:R-:W-:Y:S11]  /*15e0*/  @P0 BRA `(.L_x_51) ;  /* 0x0000000000300947 */ /* 0x000ff60003800000 */
[----:B--23--:R-:W2:Y:S01]  /*15f0*/  S2R R2, SR_LANEID ;  /* 0x0000000000027919 */ /* 0x00cea20000000000 */
[----:B------:R-:W-:Y:S05]  /*1600*/  WARPSYNC.ALL ;  /* 0x0000000000007948 */ /* 0x000fea0003800000 */
[----:B------:R-:W-:Y:S01]  /*1610*/  NOP ;  /* 0x0000000000007918 */ /* 0x000fe20000000000 */
[----:B--2-4-:R-:W-:-:S05]  /*1620*/  IMAD.SHL.U32 R4, R2, 0x4, RZ ;  /* 0x0000000402047824 */ /* 0x014fca00078e00ff */
[----:B------:R-:W2:Y:S01]  /*1630*/  LDS R5, [R4+UR8] ;  /* 0x0000000804057984 */ /* 0x000ea20008000800 */
[----:B------:R-:W-:-:S05]  /*1640*/  IADD3 R2, P1, PT, R4, UR20, RZ ;  /* 0x0000001404027c10 */ /* 0x000fca000ff3e0ff */
[----:B------:R-:W-:-:S05]  /*1650*/  IMAD.X R3, RZ, RZ, UR21, P1 ;  /* 0x00000015ff037e24 */ /* 0x000fca00088e06ff */
[----:B--2---:R2:W3:Y:S01]  /*1660*/  ATOMG.E.EXCH.STRONG.GPU PT, RZ, [R2], R5 ;  /* 0x0000000502ff73a8 */ /* 0x0044e200041ee100 */
[----:B------:R-:W-:-:S04]  /*1670*/  DEPBAR {5,4,3,2,1,0} ;  /* 0x0000003f0000791a */ /* 0x000fc80000000000 */
[----:B------:R-:W4:Y:S02]  /*1680*/  CCTL.E.C.LDCU.IV.DEEP [UR20] ;  /* 0x0000000014007540 */ /* 0x000f240009c08000 */
[----:B----4-:R2:W-:Y:S01]  /*1690*/  UTMACCTL.IV [UR20] ;  /* 0x00000000140079b9 */ /* 0x0105e20008000000 */
[----:B------:R-:W-:Y:S01]  /*16a0*/  NOP ;  /* 0x0000000000007918 */ /* 0x000fe20000000000 */
.L_x_51:
[----:B------:R-:W-:Y:S05]  /*16b0*/  @P0 BRA `(.L_x_52) ;  /* 0x00000000000c0947 */ /* 0x000fea0003800000 */
[----:B------:R0:W-:Y:S01]  /*16c0*/  UTMACMDFLUSH ;  /* 0x00000000000079b7 */ /* 0x0001e20000000000 */
[----:B------:R-:W-:Y:S05]  /*16d0*/  @P0 BRA `(.L_x_52) ;  /* 0x0000000000040947 */ /* 0x000fea0003800000 */
[----:B------:R-:W-:-:S04]  /*16e0*/  DEPBAR.LE SB0, 0x0 ;  /* 0x000080000000791a */ /* 0x000fc80000000000 */
.L_x_52:
[----:B------:R-:W-:Y:S05]  /*16f0*/  WARPSYNC.ALL ;  /* 0x0000000000007948 */ /* 0x000fea0003800000 */
[----:B------:R-:W-:Y:S01]  /*1700*/  NOP ;  /* 0x0000000000007918 */ /* 0x000fe20000000000 */
[----:B---3--:R-:W-:Y:S01]  /*1710*/  BAR.SYNC.DEFER_BLOCKING 0x0 ;  /* 0x0000000000007b1d */ /* 0x008fe20000010000 */
[----:B--2---:R-:W-:Y:S01]  /*1720*/  SHF.R.U32.HI R2, RZ, 0x5, R0 ;  /* 0x00000005ff027819 */ /* 0x004fe20000011600 */
[----:B------:R-:W-:-:S03]  /*1730*/  UIADD3 UR12, UPT, UPT, UR8, 0xc020, URZ ;  /* 0x0000c020080c7890 */ /* 0x000fc6000fffe0ff */
[----:B------:R-:W-:Y:S01]  /*1740*/  R2UR UR22, R2 ;  /* 0x00000000021672ca */ /* 0x000fe200000e0000 */
[----:B------:R-:W-:Y:S01]  /*1750*/  VOTEU.ALL UP0, P3 ;  /* 0x0000000000ff7886 */ /* 0x000fe20001800000 */
[----:B------:R-:W-:Y:S01]  /*1760*/  UMOV UR4, 0x1 ;  /* 0x0000000100047882 */ /* 0x000fe20000000000 */
[----:B------:R-:W-:Y:S01]  /*1770*/  VOTEU.ALL UP1, P3 ;  /* 0x0000000000ff7886 */ /* 0x000fe20001820000 */
[----:B------:R-:W-:Y:S02]  /*1780*/  BSSY.RECONVERGENT B5, `(.L_x_53) ;  /* 0x0000018000057945 */ /* 0x000fe40003800200 */
[----:B------:R-:W-:-:S04]  /*1790*/  @!UP0 UIADD3 UR10, UPT, UPT, -UR4, 0x100000, URZ ;  /* 0x00100000040a8890 */ /* 0x000fc8000fffe1ff */
[----:B------:R-:W-:Y:S02]  /*17a0*/  @!UP0 USHF.L.U32 UR11, UR10, 0xb, URZ ;  /* 0x0000000b0a0b8899 */ /* 0x000fe400080006ff */
[----:B------:R-:W-:Y:S02]  /*17b0*/  @!UP0 USHF.L.U32 UR10, UR10, 0x1, URZ ;  /* 0x000000010a0a8899 */ /* 0x000fe400080006ff */
[----:B------:R-:W-:-:S04]  /*17c0*/  @!UP0 UIADD3 UR4, UPT, UPT, -UR4, 0x100000, URZ ;  /* 0x0010000004048890 */ /* 0x000fc8000fffe1ff */
[----:B------:R-:W-:Y:S02]  /*17d0*/  @!UP0 USHF.L.U32 UR5, UR4, 0xb, URZ ;  /* 0x0000000b04058899 */ /* 0x000fe400080006ff */
[----:B------:R-:W-:Y:S01]  /*17e0*/  @!UP0 USHF.L.U32 UR4, UR4, 0x1, URZ ;  /* 0x0000000104048899 */ /* 0x000fe200080006ff */
[----:B------:R-:W-:Y:S01]  /*17f0*/  VOTEU.ALL UP0, P3 ;  /* 0x0000000000ff7886 */ /* 0x000fe20001800000 */
[----:B------:R-:W2:Y:S04]  /*1800*/  FENCE.VIEW.ASYNC.S ;  /* 0x00000000000073c6 */ /* 0x000ea80000000000 */
[----:B--2---:R2:W3:Y:S06]  /*1810*/  @!UP0 SYNCS.EXCH.64 URZ, [UR8+0xc000], UR10 ;  /* 0x00c0000a08ff85b2 */ /* 0x0044ec0008000100 */
[----:B------:R2:W3:Y:S02]  /*1820*/  @!UP1 SYNCS.EXCH.64 URZ, [UR8+0xc020], UR4 ;  /* 0x00c0200408ff95b2 */ /* 0x0004e40008000100 */
[----:B---3--:R-:W-:Y:S06]  /*1830*/  BAR.SYNC.DEFER_BLOCKING 0x0 ;  /* 0x0000000000007b1d */ /* 0x008fec0000010000 */
[----:B------:R-:W-:Y:S05]  /*1840*/  @P3 BRA `(.L_x_54) ;  /* 0x00000000002c3947 */ /* 0x000fea0003800000 */
[----:B--2---:R-:W-:Y:S02]  /*1850*/  UMOV UR4, 0x1 ;  /* 0x0000000100047882 */ /* 0x004fe40000000000 */
[----:B------:R-:W-:-:S04]  /*1860*/  UIADD3 UR10, UPT, UPT, -UR4, 0x100000, URZ ;  /* 0x00100000040a7890 */ /* 0x000fc8000fffe1ff */
[----:B------:R-:W-:Y:S02]  /*1870*/  USHF.L.U32 UR11, UR10, 0xb, URZ ;  /* 0x0000000b0a0b7899 */ /* 0x000fe400080006ff */
[----:B------:R-:W-:Y:S02]  /*1880*/  USHF.L.U32 UR10, UR10, 0x1, URZ ;  /* 0x000000010a0a7899 */ /* 0x000fe400080006ff */
[----:B------:R-:W-:-:S04]  /*1890*/  UIADD3 UR4, UPT, UPT, -UR4, 0x100000, URZ ;  /* 0x0010000004047890 */ /* 0x000fc8000fffe1ff */
[----:B------:R-:W-:Y:S02]  /*18a0*/  USHF.L.U32 UR5, UR4, 0xb, URZ ;  /* 0x0000000b04057899 */ /* 0x000fe400080006ff */
[----:B------:R-:W-:Y:S01]  /*18b0*/  USHF.L.U32 UR4, UR4, 0x1, URZ ;  /* 0x0000000104047899 */ /* 0x000fe200080006ff */
[----:B------:R-:W2:Y:S03]  /*18c0*/  FENCE.VIEW.ASYNC.S ;  /* 0x00000000000073c6 */ /* 0x000ea60000000000 */
[----:B--2---:R3:W2:Y:S08]  /*18d0*/  SYNCS.EXCH.64 URZ, [UR8+0xc008], UR10 ;  /* 0x00c0080a08ff75b2 */ /* 0x0046b00008000100 */
[----:B------:R3:W4:Y:S02]  /*18e0*/  SYNCS.EXCH.64 URZ, [UR8+0xc028], UR4 ;  /* 0x00c0280408ff75b2 */ /* 0x0007240008000100 */
[----:B---3--:R-:W-:Y:S01]  /*18f0*/  NOP ;  /* 0x0000000000007918 */ /* 0x008fe20000000000 */
.L_x_54:
[----:B--2---:R-:W-:Y:S05]  /*1900*/  BSYNC.RECONVERGENT B5 ;  /* 0x0000000000057941 */ /* 0x004fea0003800200 */
.L_x_53:
[----:B----4-:R-:W-:Y:S01]  /*1910*/  BAR.SYNC.DEFER_BLOCKING 0x0 ;  /* 0x0000000000007b1d */ /* 0x010fe20000010000 */
[----:B------:R-:W-:Y:S01]  /*1920*/  USHF.L.U32 UR15, UR7, 0x6, URZ ;  /* 0x00000006070f7899 */ /* 0x000fe200080006ff */
[----:B------:R-:W-:Y:S01]  /*1930*/  ISETP.GE.AND P0, PT, R6, 0x1, PT ;  /* 0x000000010600780c */ /* 0x000fe20003f06270 */
[----:B------:R-:W-:-:S03]  /*1940*/  USHF.L.U32 UR19, UR9, 0x6, URZ ;  /* 0x0000000609137899 */ /* 0x000fc600080006ff */
[----:B------:R-:W-:Y:S04]  /*1950*/  BSSY.RECONVERGENT B5, `(.L_x_55) ;  /* 0x000000d000057945 */ /* 0x000fe80003800200 */
[----:B------:R-:W-:Y:S05]  /*1960*/  @P3 BRA `(.L_x_56) ;  /* 0x00000000002c3947 */ /* 0x000fea0003800000 */
[----:B------:R-:W-:Y:S02]  /*1970*/  UMOV UR4, 0x1 ;  /* 0x0000000100047882 */ /* 0x000fe40000000000 */
[----:B------:R-:W-:-:S04]  /*1980*/  UIADD3 UR10, UPT, UPT, -UR4, 0x100000, URZ ;  /* 0x00100000040a7890 */ /* 0x000fc8000fffe1ff */
[----:B------:R-:W-:Y:S02]  /*1990*/  USHF.L.U32 UR11, UR10, 0xb, URZ ;  /* 0x0000000b0a0b7899 */ /* 0x000fe400080006ff */
[----:B------:R-:W-:Y:S02]  /*19a0*/  USHF.L.U32 UR10, UR10, 0x1, URZ ;  /* 0x000000010a0a7899 */ /* 0x000fe400080006ff */
[----:B------:R-:W-:-:S04]  /*19b0*/  UIADD3 UR4, UPT, UPT, -UR4, 0x100000, URZ ;  /* 0x0010000004047890 */ /* 0x000fc8000fffe1ff */
[----:B------:R-:W-:Y:S02]  /*19c0*/  USHF.L.U32 UR5, UR4, 0xb, URZ ;  /* 0x0000000b04057899 */ /* 0x000fe400080006ff */
[----:B------:R-:W-:Y:S01]  /*19d0*/  USHF.L.U32 UR4, UR4, 0x1, URZ ;  /* 0x0000000104047899 */ /* 0x000fe200080006ff */
[----:B------:R-:W2:Y:S03]  /*19e0*/  FENCE.VIEW.ASYNC.S ;  /* 0x00000000000073c6 */ /* 0x000ea60000000000 */
[----:B--2---:R2:W3:Y:S08]  /*19f0*/  SYNCS.EXCH.64 URZ, [UR8+0xc010], UR10 ;  /* 0x00c0100a08ff75b2 */ /* 0x0044f00008000100 */
[----:B------:R2:W4:Y:S01]  /*1a00*/  SYNCS.EXCH.64 URZ, [UR8+0xc030], UR4 ;  /* 0x00c0300408ff75b2 */ /* 0x0005220008000100 */
[----:B------:R-:W-:Y:S01]  /*1a10*/  NOP ;  /* 0x0000000000007918 */ /* 0x000fe20000000000 */
.L_x_56:
[----:B--2---:R-:W-:Y:S05]  /*1a20*/  BSYNC.RECONVERGENT B5 ;  /* 0x0000000000057941 */ /* 0x004fea0003800200 */
.L_x_55:
[----:B------:R-:W-:Y:S05]  /*1a30*/  @!P0 BRA `(.L_x_57) ;  /* 0x0000000800708947 */ /* 0x000fea0003800000 */
[----:B---34-:R-:W-:Y:S01]  /*1a40*/  BAR.SYNC.DEFER_BLOCKING 0x0 ;  /* 0x0000000000007b1d */ /* 0x018fe20000010000 */
[----:B------:R-:W-:Y:S01]  /*1a50*/  @!P3 IMAD.MOV.U32 R2, RZ, RZ, 0x4000 ;  /* 0x00004000ff02b424 */ /* 0x000fe200078e00ff */
[----:B------:R-:W-:Y:S02]  /*1a60*/  ELECT P1, URZ, PT ;  /* 0x0000000000ff782f */ /* 0x000fe40003820000 */
[----:B------:R-:W-:Y:S02]  /*1a70*/  ELECT P0, URZ, PT ;  /* 0x0000000000ff782f */ /* 0x000fe40003800000 */
[C---:B------:R-:W-:Y:S01]  /*1a80*/  ISETP.LT.U32.AND P1, PT, R36.reuse, 0x20, P1 ;  /* 0x000000202400780c */ /* 0x040fe20000f21070 */
[----:B------:R-:W-:Y:S01]  /*1a90*/  UMOV UR11, UR15 ;  /* 0x0000000f000b7c82 */ /* 0x000fe20008000000 */
[----:B------:R-:W-:Y:S01]  /*1aa0*/  ISETP.LT.U32.AND P0, PT, R36, 0x20, P0 ;  /* 0x000000202400780c */ /* 0x000fe20000701070 */
[----:B------:R-:W-:-:S10]  /*1ab0*/  UIADD3 UR16, UPT, UPT, UR8, 0x6000, URZ ;  /* 0x0000600008107890 */ /* 0x000fd4000fffe0ff */
[----:B------:R-:W-:Y:S01]  /*1ac0*/  VOTEU.ANY UP0, P1 ;  /* 0x0000000000ff7886 */ /* 0x000fe20000800100 */
[----:B------:R-:W-:Y:S01]  /*1ad0*/  VOTEU.ANY UP2, P1 ;  /* 0x0000000000ff7886 */ /* 0x000fe20000840100 */
[----:B------:R-:W-:Y:S01]  /*1ae0*/  VOTEU.ANY UP1, P0 ;  /* 0x0000000000ff7886 */ /* 0x000fe20000020100 */
[----:B------:R-:W-:Y:S01]  /*1af0*/  VOTEU.ANY UP3, P0 ;  /* 0x0000000000ff7886 */ /* 0x000fe20000060100 */
[----:B------:R2:W-:Y:S01]  /*1b00*/  @!P3 SYNCS.ARRIVE.TRANS64 RZ, [UR8+0xc000], R2 ;  /* 0x00c00002ffffb9a7 */ /* 0x0005e20008000008 */
[----:B------:R3:W-:Y:S06]  /*1b10*/  MEMBAR.ALL.CTA ;  /* 0x0000000000007992 */ /* 0x0007ec0000008000 */
[----:B---3--:R-:W3:Y:S01]  /*1b20*/  FENCE.VIEW.ASYNC.S ;  /* 0x00000000000073c6 */ /* 0x008ee20000000000 */
[----:B------:R-:W-:Y:S01]  /*1b30*/  @UP0 UIADD3 UR9, UPT, UPT, UR8, 0xc000, URZ ;  /* 0x0000c00008090890 */ /* 0x000fe2000fffe0ff */
[----:B------:R-:W-:Y:S01]  /*1b40*/  @UP0 UMOV UR10, URZ ;  /* 0x000000ff000a0c82 */ /* 0x000fe20008000000 */
[----:B------:R-:W-:Y:S01]  /*1b50*/  @UP1 UIADD3 UR17, UPT, UPT, UR8, 0xc000, URZ ;  /* 0x0000c00008111890 */ /* 0x000fe2000fffe0ff */
[----:B------:R-:W-:Y:S01]  /*1b60*/  @UP1 UMOV UR18, URZ ;  /* 0x000000ff00121c82 */ /* 0x000fe20008000000 */
[----:B------:R-:W-:Y:S01]  /*1b70*/  UISETP.NE.U32.AND UP0, UPT, UR22, URZ, UPT ;  /* 0x000000ff1600728c */ /* 0x000fe2000bf05070 */
[----:B---3--:R-:W-:Y:S06]  /*1b80*/  BAR.SYNC.DEFER_BLOCKING 0x0 ;  /* 0x0000000000007b1d */ /* 0x008fec0000010000 */
[----:B------:R2:W-:Y:S02]  /*1b90*/  @UP2 UTMALDG.2D [UR8], [UR24] ;  /* 0x00000008180025b4 */ /* 0x0005e40008008000 */
[----:B------:R-:W-:Y:S06]  /*1ba0*/  BAR.SYNC.DEFER_BLOCKING 0x0 ;  /* 0x0000000000007b1d */ /* 0x000fec0000010000 */
[----:B------:R2:W-:Y:S02]  /*1bb0*/  @UP3 UTMALDG.2D [UR16], [UR26] ;  /* 0x000000101a0035b4 */ /* 0x0005e40008008000 */
[----:B------:R-:W-:Y:S06]  /*1bc0*/  BAR.SYNC.DEFER_BLOCKING 0x0 ;  /* 0x0000000000007b1d */ /* 0x000fec0000010000 */
[----:B------:R-:W3:Y:S02]  /*1bd0*/  SYNCS.PHASECHK.TRANS64.TRYWAIT P0, [UR8+0xc000], RZ ;  /* 0x00c000ffff0075a7 */ /* 0x000ee40008001108 */
[----:B--23--:R-:W-:Y:S05]  /*1be0*/  @!P0 BRA `(.L_x_58) ;  /* 0x0000000c00c48947 */ /* 0x00cfea0003800000 */
.L_x_74:
[----:B------:R-:W-:Y:S05]  /*1bf0*/  BRA.U UP0, `(.L_x_59) ;  /* 0x0000000100747547 */ /* 0x000fea000b800000 */
[----:B------:R-:W-:Y:S02]  /*1c00*/  USHF.R.U32.HI UR6, URZ, 0x4, UR8 ;  /* 0x00000004ff067899 */ /* 0x000fe40008011608 */
[----:B------:R-:W-:Y:S02]  /*1c10*/  USHF.R.U32.HI UR10, URZ, 0x4, UR16 ;  /* 0x00000004ff0a7899 */ /* 0x000fe40008011610 */
[----:B------:R-:W-:Y:S02]  /*1c20*/  USGXT.U32 UR6, UR6, 0xe ;  /* 0x0000000e0606789a */ /* 0x000fe40008000000 */
[----:B------:R-:W-:Y:S02]  /*1c30*/  USGXT.U32 UR10, UR10, 0xe ;  /* 0x0000000e0a0a789a */ /* 0x000fe40008000000 */
[----:B------:R-:W-:Y:S02]  /*1c40*/  UIADD3 UR32, UP0, UPT, UR6, 0x2, URZ ;  /* 0x0000000206207890 */ /* 0x000fe4000ff1e0ff */
[----:B------:R-:W-:Y:S01]  /*1c50*/  UIADD3 UR34, UP1, UPT, UR10, 0x2, URZ ;  /* 0x000000020a227890 */ /* 0x000fe2000ff3e0ff */
[----:B------:R-:W-:Y:S01]  /*1c60*/  UMOV UR4, URZ ;  /* 0x000000ff00047c82 */ /* 0x000fe20008000000 */
[----:B------:R-:W-:Y:S01]  /*1c70*/  UMOV UR5, URZ ;  /* 0x000000ff00057c82 */ /* 0x000fe20008000000 */
[----:B------:R-:W-:-:S02]  /*1c80*/  UIADD3.X UR33, UPT, UPT, UR4, 0x40004040, URZ, UP0, !UPT ;  /* 0x4000404004217890 */ /* 0x000fc400087fe4ff */
[----:B------:R-:W-:Y:S02]  /*1c90*/  UIADD3.X UR35, UPT, UPT, UR5, 0x40004040, URZ, UP1, !UPT ;  /* 0x4000404005237890 */ /* 0x000fe40008ffe4ff */
[----:B------:R-:W-:Y:S02]  /*1ca0*/  UIADD3.64 UR4, UPT, UPT, UR32, 0x2, URZ ;  /* 0x0000000220047897 */ /* 0x000fe4000fffe0ff */
[----:B------:R-:W-:Y:S02]  /*1cb0*/  UIADD3.64 UR16, UPT, UPT, UR34, 0x2, URZ ;  /* 0x0000000222107897 */ /* 0x000fe4000fffe0ff */
[----:B------:R-:W-:Y:S02]  /*1cc0*/  UIADD3.64 UR28, UPT, UPT, UR32, 0x4, URZ ;  /* 0x00000004201c7897 */ /* 0x000fe4000fffe0ff */
[----:B------:R-:W-:Y:S01]  /*1cd0*/  UIADD3.64 UR30, UPT, UPT, UR34, 0x4, URZ ;  /* 0x00000004221e7897 */ /* 0x000fe2000fffe0ff */
[----:B------:R-:W-:Y:S01]  /*1ce0*/  UMOV UR36, 0x0 ;  /* 0x0000000000247882 */ /* 0x000fe20000000000 */
[----:B------:R-:W-:Y:S01]  /*1cf0*/  UMOV UR37, 0x4100490 ;  /* 0x0410049000257882 */ /* 0x000fe20000000000 */
[----:B------:R-:W-:Y:S01]  /*1d00*/  UMOV UR7, 0x40004040 ;  /* 0x4000404000077882 */ /* 0x000fe20000000000 */
[----:B------:R-:W-:Y:S01]  /*1d10*/  UMOV UR11, 0x40004040 ;  /* 0x40004040000b7882 */ /* 0x000fe20000000000 */
[----:B------:R-:W-:Y:S01]  /*1d20*/  UMOV UR38, 0x0 ;  /* 0x0000000000267882 */ /* 0x000fe20000000000 */
[----:B------:R-:W-:Y:S01]  /*1d30*/  UMOV UR39, 0x4100490 ;  /* 0x0410049000277882 */ /* 0x000fe20000000000 */
[----:B------:R-:W-:Y:S01]  /*1d40*/  UMOV UR40, 0x0 ;  /* 0x0000000000287882 */ /* 0x000fe20000000000 */
[----:B------:R-:W-:Y:S01]  /*1d50*/  UMOV UR41, 0x4100490 ;  /* 0x0410049000297882 */ /* 0x000fe20000000000 */
[----:B------:R2:W-:Y:S01]  /*1d60*/  UTCHMMA gdesc[UR6], gdesc[UR10], tmem[UR23], tmem[UR36], idesc[UR37], !UPT ;  /* 0x00ff240a060075ea */ /* 0x0005e2000f800017 */
[----:B------:R-:W-:Y:S01]  /*1d70*/  UMOV UR42, 0x0 ;  /* 0x00000000002a7882 */ /* 0x000fe20000000000 */
[----:B------:R-:W-:Y:S01]  /*1d80*/  UMOV UR43, 0x4100490 ;  /* 0x04100490002b7882 */ /* 0x000fe20000000000 */
[----:B------:R2:W-:Y:S01]  /*1d90*/  UTCHMMA gdesc[UR32], gdesc[UR34], tmem[UR23], tmem[UR38], idesc[UR39], UPT ;  /* 0x00ff2622200075ea */ /* 0x0005e2000b800017 */
[----:B------:R2:W-:Y:S01]  /*1da0*/  UTCHMMA gdesc[UR4], gdesc[UR16], tmem[UR23], tmem[UR40], idesc[UR41], UPT ;  /* 0x00ff2810040075ea */ /* 0x0005e2000b800017 */
[----:B------:R2:W-:Y:S01]  /*1db0*/  UTCHMMA gdesc[UR28], gdesc[UR30], tmem[UR23], tmem[UR42], idesc[UR43], UPT ;  /* 0x00ff2a1e1c0075ea */ /* 0x0005e2000b800017 */
[----:B------:R-:W-:Y:S01]  /*1dc0*/  NOP ;  /* 0x0000000000007918 */ /* 0x000fe20000000000 */
.L_x_59:
[----:B------:R-:W-:Y:S01]  /*1dd0*/  ELECT P0, URZ, PT ;  /* 0x0000000000ff782f */ /* 0x000fe20003800000 */
[----:B--2---:R-:W-:Y:S01]  /*1de0*/  UMOV UR4, UR12 ;  /* 0x0000000c00047c82 */ /* 0x004fe20008000000 */
[----:B------:R-:W-:Y:S02]  /*1df0*/  UMOV UR5, URZ ;  /* 0x000000ff00057c82 */ /* 0x000fe40008000000 */
[----:B------:R-:W-:-:S13]  /*1e00*/  ISETP.LT.U32.AND P0, PT, R36, 0x20, P0 ;  /* 0x000000202400780c */ /* 0x000fda0000701070 */
[----:B------:R-:W-:Y:S01]  /*1e10*/  VOTEU.ANY UP0, P0 ;  /* 0x0000000000ff7886 */ /* 0x000fe20000000100 */
[----:B------:R-:W-:Y:S01]  /*1e20*/  VOTEU.ANY UP1, P0 ;  /* 0x0000000000ff7886 */ /* 0x000fe20000020100 */
[----:B------:R-:W-:-:S03]  /*1e30*/  ISETP.GE.U32.AND P0, PT, R6, 0x41, PT ;  /* 0x000000410600780c */ /* 0x000fc60003f06070 */
[----:B------:R-:W-:Y:S02]  /*1e40*/  @UP0 UMOV UR4, UR4 ;  /* 0x0000000400040c82 */ /* 0x000fe40008000000 */
[----:B------:R2:W-:Y:S01]  /*1e50*/  @UP1 UTCBAR [UR4], URZ ;  /* 0x000000ff040013e9 */ /* 0x0005e200080000ff */
[----:B------:R-:W-:Y:S06]  /*1e60*/  BAR.SYNC.DEFER_BLOCKING 0x0 ;  /* 0x0000000000007b1d */ /* 0x000fec0000010000 */
[----:B------:R-:W3:Y:S02]  /*1e70*/  SYNCS.PHASECHK.TRANS64.TRYWAIT P1, [UR8+0xc020], RZ ;  /* 0x00c020ffff0075a7 */ /* 0x000ee40008021108 */
[----:B--23--:R-:W-:Y:S05]  /*1e80*/  @!P1 BRA `(.L_x_60) ;  /* 0x0000000c00289947 */ /* 0x00cfea0003800000 */
.L_x_75:
[----:B------:R-:W-:Y:S01]  /*1e90*/  UMOV UR4, URZ ;  /* 0x000000ff00047c82 */ /* 0x000fe20008000000 */
[----:B------:R-:W-:Y:S05]  /*1ea0*/  @!P0 BRA `(.L_x_57) ;  /* 0x0000000400548947 */ /* 0x000fea0003800000 */
[----:B------:R-:W2:Y:S01]  /*1eb0*/  LDCU UR29, c[0x0][0x3a0] ;  /* 0x00007400ff1d77ac */ /* 0x000ea20008000800 */
[----:B------:R-:W-:Y:S01]  /*1ec0*/  UMOV UR9, 0x1 ;  /* 0x0000000100097882 */ /* 0x000fe20000000000 */
[----:B------:R-:W-:-:S05]  /*1ed0*/  UMOV UR14, 0x40 ;  /* 0x00000040000e7882 */ /* 0x000fca0000000000 */
.L_x_64:
[----:B------:R-:W-:Y:S01]  /*1ee0*/  BAR.SYNC.DEFER_BLOCKING 0x0 ;  /* 0x0000000000007b1d */ /* 0x000fe20000010000 */
[----:B------:R-:W-:Y:S01]  /*1ef0*/  ULEA UR28, UR9, UR8, 0x3 ;  /* 0x00000008091c7291 */ /* 0x000fe2000f8e18ff */
[----:B------:R-:W-:Y:S01]  /*1f00*/  @!P3 IMAD.MOV.U32 R2, RZ, RZ, 0x4000 ;  /* 0x00004000ff02b424 */ /* 0x000fe200078e00ff */
[----:B------:R-:W-:Y:S01]  /*1f10*/  ELECT P1, URZ, PT ;  /* 0x0000000000ff782f */ /* 0x000fe20003820000 */
[----:B------:R-:W-:-:S03]  /*1f20*/  ULEA UR12, UR9, UR8, 0xd ;  /* 0x00000008090c7291 */ /* 0x000fc6000f8e68ff */
[----:B------:R-:W-:Y:S02]  /*1f30*/  ISETP.LT.U32.AND P1, PT, R36, 0x20, P1 ;  /* 0x000000202400780c */ /* 0x000fe40000f21070 */
[----:B------:R-:W-:Y:S01]  /*1f40*/  ELECT P0, URZ, PT ;  /* 0x0000000000ff782f */ /* 0x000fe20003800000 */
[----:B------:R-:W-:-:S03]  /*1f50*/  UIADD3 UR16, UPT, UPT, UR12, 0x6000, URZ ;  /* 0x000060000c107890 */ /* 0x000fc6000fffe0ff */
[----:B------:R-:W-:Y:S01]  /*1f60*/  ISETP.LT.U32.AND P0, PT, R36, 0x20, P0 ;  /* 0x000000202400780c */ /* 0x000fe20000701070 */
[----:B------:R-:W-:Y:S01]  /*1f70*/  UMOV UR18, UR14 ;  /* 0x0000000e00127c82 */ /* 0x000fe20008000000 */
[----:B------:R-:W-:-:S05]  /*1f80*/  USHF.L.U32 UR5, UR4, 0x1f, URZ ;  /* 0x0000001f04057899 */ /* 0x000fca00080006ff */
[----:B------:R-:W-:Y:S01]  /*1f90*/  VOTEU.ANY UP0, P1 ;  /* 0x0000000000ff7886 */ /* 0x000fe20000800100 */
[----:B------:R3:W-:Y:S01]  /*1fa0*/  @!P3 SYNCS.ARRIVE.TRANS64 RZ, [UR28+0xc000], R2 ;  /* 0x00c00002ffffb9a7 */ /* 0x0007e2000800001c */
[----:B------:R4:W-:Y:S06]  /*1fb0*/  MEMBAR.ALL.CTA ;  /* 0x0000000000007992 */ /* 0x0009ec0000008000 */
[----:B----4-:R-:W4:Y:S01]  /*1fc0*/  FENCE.VIEW.ASYNC.S ;  /* 0x00000000000073c6 */ /* 0x010f220000000000 */
[----:B------:R-:W-:Y:S01]  /*1fd0*/  @UP0 UIADD3 UR13, UPT, UPT, UR28, 0xc000, URZ ;  /* 0x0000c0001c0d0890 */ /* 0x000fe2000fffe0ff */
[----:B----4-:R-:W-:Y:S01]  /*1fe0*/  VOTEU.ANY UP0, P1 ;  /* 0x0000000000ff7886 */ /* 0x010fe20000800100 */
[----:B------:R-:W-:Y:S01]  /*1ff0*/  VOTEU.ANY UP1, P0 ;  /* 0x0000000000ff7886 */ /* 0x000fe20000020100 */
[----:B---3--:R-:W-:-:S04]  /*2000*/  IMAD.U32 R2, RZ, RZ, UR5 ;  /* 0x00000005ff027e24 */ /* 0x008fc8000f8e00ff */
[----:B------:R-:W-:Y:S01]  /*2010*/  @UP1 UIADD3 UR17, UPT, UPT, UR28, 0xc000, URZ ;  /* 0x0000c0001c111890 */ /* 0x000fe2000fffe0ff */
[----:B------:R-:W-:Y:S01]  /*2020*/  VOTEU.ANY UP1, P0 ;  /* 0x0000000000ff7886 */ /* 0x000fe20000020100 */
[----:B------:R-:W-:Y:S06]  /*2030*/  BAR.SYNC.DEFER_BLOCKING 0x0 ;  /* 0x0000000000007b1d */ /* 0x000fec0000010000 */
[----:B------:R3:W-:Y:S01]  /*2040*/  @UP0 UTMALDG.2D [UR12], [UR24] ;  /* 0x0000000c180005b4 */ /* 0x0007e20008008000 */
[----:B------:R-:W-:Y:S01]  /*2050*/  UISETP.NE.U32.AND UP0, UPT, UR22, URZ, UPT ;  /* 0x000000ff1600728c */ /* 0x000fe2000bf05070 */
[----:B------:R-:W-:Y:S06]  /*2060*/  BAR.SYNC.DEFER_BLOCKING 0x0 ;  /* 0x0000000000007b1d */ /* 0x000fec0000010000 */
[----:B------:R3:W-:Y:S02]  /*2070*/  @UP1 UTMALDG.2D [UR16], [UR26] ;  /* 0x000000101a0015b4 */ /* 0x0007e40008008000 */
[----:B------:R-:W-:Y:S06]  /*2080*/  BAR.SYNC.DEFER_BLOCKING 0x0 ;  /* 0x0000000000007b1d */ /* 0x000fec0000010000 */
[----:B------:R-:W4:Y:S02]  /*2090*/  SYNCS.PHASECHK.TRANS64.TRYWAIT P0, [UR28+0xc000], R2 ;  /* 0x00c00002ff0075a7 */ /* 0x000f24000800111c */
[----:B---34-:R-:W-:Y:S05]  /*20a0*/  @!P0 BRA `(.L_x_61) ;  /* 0x0000000800ac8947 */ /* 0x018fea0003800000 */
.L_x_76:
        /* <DEDUP_REMOVED lines=11> */
[----:B------:R-:W-:Y:S02]  /*2160*/  UIADD3 UR6, UP0, UPT, UR16, 0x2, URZ ;  /* 0x0000000210067890 */ /* 0x000fe4000ff1e0ff */
[----:B------:R-:W-:Y:S02]  /*2170*/  UIADD3 UR32, UP1, UPT, UR30, 0x2, URZ ;  /* 0x000000021e207890 */ /* 0x000fe4000ff3e0ff */
[----:B------:R-:W-:Y:S02]  /*2180*/  UIADD3 UR34, UP2, UPT, UR16, 0x4, URZ ;  /* 0x0000000410227890 */ /* 0x000fe4000ff5e0ff */
[----:B------:R-:W-:Y:S02]  /*2190*/  UIADD3 UR36, UP3, UPT, UR30, 0x4, URZ ;  /* 0x000000041e247890 */ /* 0x000fe4000ff7e0ff */
[----:B------:R-:W-:-:S02]  /*21a0*/  UIADD3.X UR7, UPT, UPT, UR17, URZ, URZ, UP0, !UPT ;  /* 0x000000ff11077290 */ /* 0x000fc400087fe4ff */
[----:B------:R-:W-:Y:S02]  /*21b0*/  UIADD3.X UR33, UPT, UPT, UR31, URZ, URZ, UP1, !UPT ;  /* 0x000000ff1f217290 */ /* 0x000fe40008ffe4ff */
[----:B------:R-:W-:Y:S02]  /*21c0*/  UIADD3.X UR35, UPT, UPT, UR17, URZ, URZ, UP2, !UPT ;  /* 0x000000ff11237290 */ /* 0x000fe400097fe4ff */
[----:B------:R-:W-:Y:S01]  /*21d0*/  UIADD3.X UR37, UPT, UPT, UR31, URZ, URZ, UP3, !UPT ;  /* 0x000000ff1f257290 */ /* 0x000fe20009ffe4ff */
        /* <DEDUP_REMOVED lines=8> */
[----:B------:R3:W-:Y:S01]  /*2260*/  UTCHMMA gdesc[UR10], gdesc[UR12], tmem[UR23], tmem[UR38], idesc[UR39], UPT ;  /* 0x00ff260c0a0075ea */ /* 0x0007e2000b800017 */
[----:B------:R-:W-:Y:S01]  /*2270*/  UMOV UR44, 0x0 ;  /* 0x00000000002c7882 */ /* 0x000fe20000000000 */
[----:B------:R-:W-:Y:S01]  /*2280*/  UMOV UR45, 0x4100490 ;  /* 0x04100490002d7882 */ /* 0x000fe20000000000 */
[----:B------:R3:W-:Y:S01]  /*2290*/  UTCHMMA gdesc[UR16], gdesc[UR30], tmem[UR23], tmem[UR40], idesc[UR41], UPT ;  /* 0x00ff281e100075ea */ /* 0x0007e2000b800017 */
[----:B------:R3:W-:Y:S01]  /*22a0*/  UTCHMMA gdesc[UR6], gdesc[UR32], tmem[UR23], tmem[UR42], idesc[UR43], UPT ;  /* 0x00ff2a20060075ea */ /* 0x0007e2000b800017 */
[----:B------:R3:W-:Y:S01]  /*22b0*/  UTCHMMA gdesc[UR34], gdesc[UR36], tmem[UR23], tmem[UR44], idesc[UR45], UPT ;  /* 0x00ff2c24220075ea */ /* 0x0007e2000b800017 */
[----:B------:R-:W-:Y:S01]  /*22c0*/  NOP ;  /* 0x0000000000007918 */ /* 0x000fe20000000000 */
.L_x_62:
[----:B------:R-:W-:Y:S01]  /*22d0*/  ELECT P0, URZ, PT ;  /* 0x0000000000ff782f */ /* 0x000fe20003800000 */
[----:B---3--:R-:W-:-:S03]  /*22e0*/  UIADD3 UR6, UPT, UPT, UR28, 0xc020, URZ ;  /* 0x0000c0201c067890 */ /* 0x008fc6000fffe0ff */
[----:B------:R-:W-:Y:S01]  /*22f0*/  ISETP.LT.U32.AND P0, PT, R36, 0x20, P0 ;  /* 0x000000202400780c */ /* 0x000fe20000701070 */
[----:B------:R-:W-:-:S12]  /*2300*/  UMOV UR7, URZ ;  /* 0x000000ff00077c82 */ /* 0x000fd80008000000 */
[----:B------:R-:W-:Y:S01]  /*2310*/  VOTEU.ANY UP0, P0 ;  /* 0x0000000000ff7886 */ /* 0x000fe20000000100 */
[----:B------:R-:W-:-:S04]  /*2320*/  VOTEU.ANY UP1, P0 ;  /* 0x0000000000ff7886 */ /* 0x000fc80000020100 */
[----:B------:R-:W-:Y:S02]  /*2330*/  @UP0 UMOV UR6, UR6 ;  /* 0x0000000600060c82 */ /* 0x000fe40008000000 */
[----:B------:R3:W-:Y:S01]  /*2340*/  @UP1 UTCBAR [UR6], URZ ;  /* 0x000000ff060013e9 */ /* 0x0007e200080000ff */
[----:B------:R-:W-:Y:S06]  /*2350*/  BAR.SYNC.DEFER_BLOCKING 0x0 ;  /* 0x0000000000007b1d */ /* 0x000fec0000010000 */
[----:B------:R-:W4:Y:S02]  /*2360*/  SYNCS.PHASECHK.TRANS64.TRYWAIT P0, [UR28+0xc020], R2 ;  /* 0x00c02002ff0075a7 */ /* 0x000f24000800111c */
[----:B---34-:R-:W-:Y:S05]  /*2370*/  @!P0 BRA `(.L_x_63) ;  /* 0x0000000800048947 */ /* 0x018fea0003800000 */
.L_x_77:
[----:B------:R-:W-:Y:S02]  /*2380*/  UIADD3 UR9, UPT, UPT, UR9, 0x1, URZ ;  /* 0x0000000109097890 */ /* 0x000fe4000fffe0ff */
[----:B------:R-:W-:Y:S02]  /*2390*/  UIADD3 UR14, UPT, UPT, UR14, 0x40, URZ ;  /* 0x000000400e0e7890 */ /* 0x000fe4000fffe0ff */
[----:B------:R-:W-:-:S04]  /*23a0*/  UISETP.NE.U32.AND UP0, UPT, UR9, 0x3, UPT ;  /* 0x000000030900788c */ /* 0x000fc8000bf05070 */
[----:B------:R-:W-:Y:S02]  /*23b0*/  USEL UR5, URZ, 0x1, UP0 ;  /* 0x00000001ff057887 */ /* 0x000fe40008000000 */
[----:B------:R-:W-:Y:S02]  /*23c0*/  USEL UR9, UR9, URZ, UP0 ;  /* 0x000000ff09097287 */ /* 0x000fe40008000000 */
[----:B--2---:R-:W-:Y:S02]  /*23d0*/  UISETP.GE.AND UP0, UPT, UR14, UR29, UPT ;  /* 0x0000001d0e00728c */ /* 0x004fe4000bf06270 */
[----:B------:R-:W-:-:S07]  /*23e0*/  ULOP3.LUT UR4, UR4, UR5, URZ, 0x3c, !UPT ;  /* 0x0000000504047292 */ /* 0x000fce000f8e3cff */
[----:B------:R-:W-:Y:S05]  /*23f0*/  BRA.U !UP0, `(.L_x_64) ;  /* 0xfffffff908b87547 */ /* 0x000fea000b83ffff */
.L_x_57:
[----:B---34-:R-:W-:Y:S01]  /*2400*/  BAR.SYNC.DEFER_BLOCKING 0x0 ;  /* 0x0000000000007b1d */ /* 0x018fe20000010000 */
[----:B------:R-:W-:-:S05]  /*2410*/  IMAD.SHL.U32 R2, R0, 0x40, RZ ;  /* 0x0000004000027824 */ /* 0x000fca00078e00ff */
[----:B------:R-:W-:Y:S04]  /*2420*/  BSSY.RECONVERGENT B5, `(.L_x_65) ;  /* 0x0000004000057945 */ /* 0x000fe80003800200 */
[----:B------:R-:W-:Y:S05]  /*2430*/  @P3 BRA `(.L_x_66) ;  /* 0x0000000000083947 */ /* 0x000fea0003800000 */
[----:B------:R-:W2:Y:S02]  /*2440*/  SYNCS.CCTL.IV [UR8+0xc000] ;  /* 0x00c00000ff0079b1 */ /* 0x000ea40008000008 */
[----:B--2---:R-:W2:Y:S02]  /*2450*/  SYNCS.CCTL.IV [UR8+0xc020] ;  /* 0x00c02000ff0079b1 */ /* 0x004ea40008000008 */
.L_x_66:
[----:B------:R-:W-:Y:S05]  /*2460*/  BSYNC.RECONVERGENT B5 ;  /* 0x0000000000057941 */ /* 0x000fea0003800200 */
.L_x_65:
[----:B--2---:R-:W-:Y:S06]  /*2470*/  BAR.SYNC.DEFER_BLOCKING 0x0 ;  /* 0x0000000000007b1d */ /* 0x004fec0000010000 */
[----:B------:R-:W-:Y:S04]  /*2480*/  BSSY.RECONVERGENT B5, `(.L_x_67) ;  /* 0x0000004000057945 */ /* 0x000fe80003800200 */
[----:B------:R-:W-:Y:S05]  /*2490*/  @P3 BRA `(.L_x_68) ;  /* 0x0000000000083947 */ /* 0x000fea0003800000 */
[----:B------:R-:W2:Y:S02]  /*24a0*/  SYNCS.CCTL.IV [UR8+0xc008] ;  /* 0x00c00800ff0079b1 */ /* 0x000ea40008000008 */
[----:B--2---:R-:W2:Y:S02]  /*24b0*/  SYNCS.CCTL.IV [UR8+0xc028] ;  /* 0x00c02800ff0079b1 */ /* 0x004ea40008000008 */
.L_x_68:
[----:B------:R-:W-:Y:S05]  /*24c0*/  BSYNC.RECONVERGENT B5 ;  /* 0x0000000000057941 */ /* 0x000fea0003800200 */
.L_x_67:
[----:B--2---:R-:W-:Y:S06]  /*24d0*/  BAR.SYNC.DEFER_BLOCKING 0x0 ;  /* 0x0000000000007b1d */ /* 0x004fec0000010000 */
[----:B------:R-:W-:Y:S04]  /*24e0*/  BSSY.RECONVERGENT B5, `(.L_x_69) ;  /* 0x0000004000057945 */ /* 0x000fe80003800200 */
[----:B------:R-:W-:Y:S05]  /*24f0*/  @P3 BRA `(.L_x_70) ;  /* 0x0000000000083947 */ /* 0x000fea0003800000 */
[----:B------:R-:W2:Y:S02]  /*2500*/  SYNCS.CCTL.IV [UR8+0xc010] ;  /* 0x00c01000ff0079b1 */ /* 0x000ea40008000008 */
[----:B--2---:R-:W2:Y:S02]  /*2510*/  SYNCS.CCTL.IV [UR8+0xc030] ;  /* 0x00c03000ff0079b1 */ /* 0x004ea40008000008 */
.L_x_70:
[----:B------:R-:W-:Y:S05]  /*2520*/  BSYNC.RECONVERGENT B5 ;  /* 0x0000000000057941 */ /* 0x000fea0003800200 */
.L_x_69:
[----:B------:R-:W-:Y:S01]  /*2530*/  USHF.L.U32 UR22, UR22, 0x15, URZ ;  /* 0x0000001516167899 */ /* 0x000fe200080006ff */
[----:B------:R-:W-:Y:S01]  /*2540*/  IMAD.SHL.U32 R3, R0, 0x10, RZ ;  /* 0x0000001000037824 */ /* 0x000fe200078e00ff */
[----:B------:R-:W-:Y:S01]  /*2550*/  LOP3.LUT R2, R2, 0x1800, RZ, 0xc0, !PT ;  /* 0x0000180002027812 */ /* 0x000fe200078ec0ff */
[C---:B------:R-:W-:Y:S01]  /*2560*/  IMAD.SHL.U32 R4, R0.reuse, 0x4, RZ ;  /* 0x0000000400047824 */ /* 0x040fe200078e00ff */
[----:B------:R-:W-:Y:S01]  /*2570*/  ULOP3.LUT UR22, UR22, 0x600000, URZ, 0xc0, !UPT ;  /* 0x0060000016167892 */ /* 0x000fe2000f8ec0ff */
[----:B------:R-:W-:Y:S01]  /*2580*/  IMAD.SHL.U32 R0, R0, 0x80, RZ ;  /* 0x0000008000007824 */ /* 0x000fe200078e00ff */
[----:B------:R-:W-:Y:S02]  /*2590*/  LOP3.LUT R3, R2, 0x70, R3, 0xf8, !PT ;  /* 0x0000007002037812 */ /* 0x000fe400078ef803 */
[----:B------:R-:W-:Y:S01]  /*25a0*/  ELECT P0, URZ, PT ;  /* 0x0000000000ff782f */ /* 0x000fe20003800000 */
[----:B------:R-:W-:Y:S01]  /*25b0*/  UIADD3 UR22, UPT, UPT, UR23, UR22, URZ ;  /* 0x0000001617167290 */ /* 0x000fe2000fffe0ff */
[----:B------:R-:W-:Y:S01]  /*25c0*/  LOP3.LUT R3, R3, 0x40, R4, 0x78, !PT ;  /* 0x0000004003037812 */ /* 0x000fe200078e7804 */
[----:B------:R-:W-:Y:S01]  /*25d0*/  UMOV UR9, UR19 ;  /* 0x0000001300097c82 */ /* 0x000fe20008000000 */
[----:B------:R-:W-:Y:S01]  /*25e0*/  ISETP.LT.U32.AND P0, PT, R36, 0x20, P0 ;  /* 0x000000202400780c */ /* 0x000fe20000701070 */
[----:B------:R-:W-:Y:S01]  /*25f0*/  UMOV UR10, UR15 ;  /* 0x0000000f000a7c82 */ /* 0x000fe20008000000 */
[----:B------:R-:W-:-:S04]  /*2600*/  LOP3.LUT R0, R3, 0x780, R0, 0xf8, !PT ;  /* 0x0000078003007812 */ /* 0x000fc800078ef800 */
[----:B-----5:R-:W-:Y:S01]  /*2610*/  LDTM.16dp32bit_t0_t15.x32 R4, tmem[UR22] ;  /* 0x00000016000479ee */ /* 0x020fe20008a80000 */
[----:B------:R-:W3:Y:S01]  /*2620*/  LDTM.16dp32bit_t16_t31.x32 R4, tmem[UR22+0x20] ;  /* 0x00002016000479ee */ /* 0x000ee20008aa0000 */
[C---:B------:R-:W-:Y:S01]  /*2630*/  LOP3.LUT R2, R0.reuse, 0x10, RZ, 0x3c, !PT ;  /* 0x0000001000027812 */ /* 0x040fe200078e3cff */
[----:B------:R-:W-:Y:S01]  /*2640*/  NOP ;  /* 0x0000000000007918 */ /* 0x000fe20000000000 */
[----:B------:R-:W-:-:S03]  /*2650*/  LOP3.LUT R3, R0, 0x20, RZ, 0x3c, !PT ;  /* 0x0000002000037812 */ /* 0x000fc600078e3cff */
[----:B---3--:R-:W-:Y:S01]  /*2660*/  VOTEU.ANY UP1, P0 ;  /* 0x0000000000ff7886 */ /* 0x008fe20000020100 */
[----:B------:R-:W-:Y:S01]  /*2670*/  VOTEU.ANY UP0, P0 ;  /* 0x0000000000ff7886 */ /* 0x000fe20000000100 */
[----:B------:R-:W-:Y:S02]  /*2680*/  F2FP.BF16.F32.PACK_AB R4, R5, R4 ;  /* 0x000000040504723e */ /* 0x000fe400000010ff */
[----:B------:R-:W-:Y:S02]  /*2690*/  F2FP.BF16.F32.PACK_AB R5, R7, R6 ;  /* 0x000000060705723e */ /* 0x000fe400000010ff */
[----:B------:R-:W-:Y:S02]  /*26a0*/  F2FP.BF16.F32.PACK_AB R12, R13, R12 ;  /* 0x0000000c0d0c723e */ /* 0x000fe400000010ff */
[----:B------:R-:W-:Y:S02]  /*26b0*/  F2FP.BF16.F32.PACK_AB R6, R9, R8 ;  /* 0x000000080906723e */ /* 0x000fe400000010ff */
[----:B------:R-:W-:-:S02]  /*26c0*/  F2FP.BF16.F32.PACK_AB R7, R11, R10 ;  /* 0x0000000a0b07723e */ /* 0x000fc400000010ff */
[----:B------:R-:W-:Y:S02]  /*26d0*/  F2FP.BF16.F32.PACK_AB R13, R15, R14 ;  /* 0x0000000e0f0d723e */ /* 0x000fe400000010ff */
[----:B------:R-:W-:Y:S01]  /*26e0*/  F2FP.BF16.F32.PACK_AB R20, R21, R20 ;  /* 0x000000141514723e */ /* 0x000fe200000010ff */
[----:B--2---:R2:W-:Y:S01]  /*26f0*/  STS.128 [R0+UR8], R4 ;  /* 0x0000000400007988 */ /* 0x0045e20008000c08 */
[----:B------:R-:W-:Y:S02]  /*2700*/  F2FP.BF16.F32.PACK_AB R14, R17, R16 ;  /* 0x00000010110e723e */ /* 0x000fe400000010ff */
[----:B------:R-:W-:Y:S02]  /*2710*/  F2FP.BF16.F32.PACK_AB R15, R19, R18 ;  /* 0x00000012130f723e */ /* 0x000fe400000010ff */
[----:B------:R-:W-:Y:S02]  /*2720*/  F2FP.BF16.F32.PACK_AB R21, R23, R22 ;  /* 0x000000161715723e */ /* 0x000fe400000010ff */
[----:B------:R-:W-:Y:S01]  /*2730*/  F2FP.BF16.F32.PACK_AB R28, R29, R28 ;  /* 0x0000001c1d1c723e */ /* 0x000fe200000010ff */
[----:B------:R2:W-:Y:S01]  /*2740*/  STS.128 [R2+UR8], R12 ;  /* 0x0000000c02007988 */ /* 0x0005e20008000c08 */
[----:B------:R-:W-:-:S02]  /*2750*/  F2FP.BF16.F32.PACK_AB R22, R25, R24 ;  /* 0x000000181916723e */ /* 0x000fc400000010ff */
[----:B------:R-:W-:Y:S02]  /*2760*/  F2FP.BF16.F32.PACK_AB R23, R27, R26 ;  /* 0x0000001a1b17723e */ /* 0x000fe400000010ff */
[----:B------:R-:W-:Y:S02]  /*2770*/  F2FP.BF16.F32.PACK_AB R29, R31, R30 ;  /* 0x0000001e1f1d723e */ /* 0x000fe400000010ff */
[----:B------:R-:W-:Y:S01]  /*2780*/  F2FP.BF16.F32.PACK_AB R30, R33, R32 ;  /* 0x00000020211e723e */ /* 0x000fe200000010ff */
[----:B------:R2:W-:Y:S01]  /*2790*/  STS.128 [R3+UR8], R20 ;  /* 0x0000001403007988 */ /* 0x0005e20008000c08 */
[----:B------:R-:W-:Y:S02]  /*27a0*/  F2FP.BF16.F32.PACK_AB R31, R35, R34 ;  /* 0x00000022231f723e */ /* 0x000fe400000010ff */
[----:B------:R-:W-:-:S05]  /*27b0*/  LOP3.LUT R8, R0, 0x30, RZ, 0x3c, !PT ;  /* 0x0000003000087812 */ /* 0x000fca00078e3cff */
[----:B------:R2:W-:Y:S01]  /*27c0*/  STS.128 [R8+UR8], R28 ;  /* 0x0000001c08007988 */ /* 0x0005e20008000c08 */
[----:B------:R3:W-:Y:S06]  /*27d0*/  MEMBAR.ALL.CTA ;  /* 0x0000000000007992 */ /* 0x0007ec0000008000 */
[----:B---3--:R-:W3:Y:S02]  /*27e0*/  FENCE.VIEW.ASYNC.S ;  /* 0x00000000000073c6 */ /* 0x008ee40000000000 */
[----:B---3--:R-:W-:Y:S06]  /*27f0*/  BAR.SYNC.DEFER_BLOCKING 0x0 ;  /* 0x0000000000007b1d */ /* 0x008fec0000010000 */
[----:B------:R2:W-:Y:S01]  /*2800*/  @UP1 UTMASTG.2D [UR8], [UR20] ;  /* 0x00000008140013b5 */ /* 0x0005e20008008000 */
[----:B------:R0:W-:Y:S01]  /*2810*/  UTMACMDFLUSH ;  /* 0x00000000000079b7 */ /* 0x0001e20000000000 */
[----:B------:R-:W-:-:S04]  /*2820*/  DEPBAR.LE SB0, 0x0 ;  /* 0x000080000000791a */ /* 0x000fc80000000000 */
[----:B------:R-:W-:Y:S08]  /*2830*/  BAR.SYNC.DEFER_BLOCKING 0x0 ;  /* 0x0000000000007b1d */ /* 0x000ff00000010000 */
[----:B------:R-:W-:Y:S06]  /*2840*/  BAR.SYNC.DEFER_BLOCKING 0x0 ;  /* 0x0000000000007b1d */ /* 0x000fec0000010000 */
[----:B--2---:R-:W-:Y:S05]  /*2850*/  @P2 BRA `(.L_x_71) ;  /* 0x0000000000a02947 */ /* 0x004fea0003800000 */
[----:B------:R-:W2:Y:S01]  /*2860*/  S2UR UR5, SR_CgaCtaId ;  /* 0x00000000000579c3 */ /* 0x000ea20000008800 */
[----:B------:R-:W-:Y:S01]  /*2870*/  NOP ;  /* 0x0000000000007918 */ /* 0x000fe20000000000 */
[----:B------:R-:W-:Y:S01]  /*2880*/  UMOV UR4, 0x50 ;  /* 0x0000005000047882 */ /* 0x000fe20000000000 */
[----:B------:R-:W-:Y:S02]  /*2890*/  IMAD.U32 R0, RZ, RZ, UR23 ;  /* 0x00000017ff007e24 */ /* 0x000fe4000f8e00ff */
[----:B------:R-:W-:Y:S02]  /*28a0*/  IMAD.MOV.U32 R3, RZ, RZ, 0x3 ;  /* 0x00000003ff037424 */ /* 0x000fe400078e00ff */
[----:B------:R-:W-:Y:S01]  /*28b0*/  IMAD.MOV.U32 R7, RZ, RZ, 0x1 ;  /* 0x00000001ff077424 */ /* 0x000fe200078e00ff */
[----:B------:R-:W-:-:S04]  /*28c0*/  LOP3.LUT R0, R0, 0xffff, RZ, 0xc0, !PT ;  /* 0x0000ffff00007812 */ /* 0x000fc800078ec0ff */
[----:B------:R-:W-:-:S05]  /*28d0*/  SHF.R.U32.HI R0, RZ, 0x5, R0 ;  /* 0x00000005ff007819 */ /* 0x000fca0000011600 */
[----:B------:R-:W-:Y:S01]  /*28e0*/  VIADD R2, R0, 0x10 ;  /* 0x0000001000027836 */ /* 0x000fe20000000000 */
[----:B------:R-:W-:Y:S01]  /*28f0*/  SHF.L.U32 R0, R3, R0, RZ ;  /* 0x0000000003007219 */ /* 0x000fe200000006ff */
[----:B--2---:R-:W-:-:S03]  /*2900*/  ULEA UR6, UR5, UR4, 0x18 ;  /* 0x0000000405067291 */ /* 0x004fc6000f8ec0ff */
[----:B------:R-:W-:-:S04]  /*2910*/  SHF.L.U32 R3, R7, R2, RZ ;  /* 0x0000000207037219 */ /* 0x000fc800000006ff */
[----:B------:R-:W-:Y:S02]  /*2920*/  LOP3.LUT R0, R3, R0, RZ, 0xfc, !PT ;  /* 0x0000000003007212 */ /* 0x000fe400078efcff */
[----:B------:R-:W2:Y:S02]  /*2930*/  LDS R5, [UR6] ;  /* 0x00000006ff057984 */ /* 0x000ea40008000800 */
[C---:B------:R-:W-:Y:S02]  /*2940*/  LOP3.LUT R2, R0.reuse, 0xffff, RZ, 0xc0, !PT ;  /* 0x0000ffff00027812 */ /* 0x040fe400078ec0ff */
[----:B--2---:R-:W-:-:S04]  /*2950*/  LOP3.LUT R3, R0, 0xffff, R5, 0x80, !PT ;  /* 0x0000ffff00037812 */ /* 0x004fc800078e8005 */
[----:B------:R-:W-:-:S13]  /*2960*/  ISETP.NE.AND P0, PT, R3, R2, PT ;  /* 0x000000020300720c */ /* 0x000fda0003f05270 */
[----:B------:R-:W-:Y:S05]  /*2970*/  @P0 BRA `(.L_x_72) ;  /* 0x0000000000500947 */ /* 0x000fea0003800000 */
[----:B------:R-:W-:Y:S02]  /*2980*/  SHF.R.U32.HI R5, RZ, 0x10, R5 ;  /* 0x00000010ff057819 */ /* 0x000fe40000011605 */
[----:B------:R-:W-:-:S04]  /*2990*/  SHF.R.U32.HI R2, RZ, 0x10, R0 ;  /* 0x00000010ff027819 */ /* 0x000fc80000011600 */
[----:B------:R-:W-:-:S04]  /*29a0*/  LOP3.LUT R5, R5, R2, RZ, 0xc0, !PT ;  /* 0x0000000205057212 */ /* 0x000fc800078ec0ff */
[----:B------:R-:W-:-:S13]  /*29b0*/  ISETP.NE.AND P0, PT, R5, R2, PT ;  /* 0x000000020500720c */ /* 0x000fda0003f05270 */
[----:B------:R-:W-:Y:S05]  /*29c0*/  @P0 BRA `(.L_x_73) ;  /* 0x0000000000300947 */ /* 0x000fea0003800000 */
[----:B------:R-:W-:Y:S01]  /*29d0*/  R2UR UR4, R0 ;  /* 0x00000000000472ca */ /* 0x000fe200000e0000 */
[----:B------:R-:W-:Y:S01]  /*29e0*/  VOTEU.ANY UR5, UPT, PT ;  /* 0x0000000000057886 */ /* 0x000fe200038e0100 */
[----:B------:R-:W2:Y:S01]  /*29f0*/  S2R R0, SR_LANEID ;  /* 0x0000000000007919 */ /* 0x000ea20000000000 */
[----:B------:R-:W-:-:S10]  /*2a00*/  UFLO.U32 UR5, UR5 ;  /* 0x00000005000572bd */ /* 0x000fd400080e0000 */
[----:B------:R-:W-:-:S06]  /*2a10*/  ULOP3.LUT UR4, URZ, UR4, URZ, 0x33, !UPT ;  /* 0x00000004ff047292 */ /* 0x000fcc000f8e33ff */
[----:B------:R-:W-:-:S04]  /*2a20*/  IMAD.U32 R2, RZ, RZ, UR4 ;  /* 0x00000004ff027e24 */ /* 0x000fc8000f8e00ff */
[----:B------:R-:W3:Y:S02]  /*2a30*/  REDUX UR7, R2 ;  /* 0x00000000020773c4 */ /* 0x000ee40000000000 */
[----:B------:R4:W-:Y:S01]  /*2a40*/  UTCATOMSWS.AND URZ, UR4 ;  /* 0x0000000400ff79e3 */ /* 0x0009e20008000000 */
[----:B--2---:R-:W-:Y:S01]  /*2a50*/  ISETP.EQ.U32.AND P0, PT, R0, UR5, PT ;  /* 0x0000000500007c0c */ /* 0x004fe2000bf02070 */
[----:B---3--:R-:W-:-:S12]  /*2a60*/  IMAD.U32 R0, RZ, RZ, UR7 ;  /* 0x00000007ff007e24 */ /* 0x008fd8000f8e00ff */
[----:B------:R4:W-:Y:S01]  /*2a70*/  @P0 ATOMS.AND RZ, [UR6], R0 ;  /* 0x00000000ffff098c */ /* 0x0009e2000a800006 */
[----:B------:R-:W-:Y:S05]  /*2a80*/  BRA `(.L_x_71) ;  /* 0x0000000000147947 */ /* 0x000fea0003800000 */
.L_x_73:
[----:B------:R-:W-:-:S07]  /*2a90*/  MOV R2, 0x2ab0 ;  /* 0x00002ab000027802 */ /* 0x000fce0000000f00 */
[----:B-1----:R-:W-:Y:S05]  /*2aa0*/  CALL.REL.NOINC `($__internal_0_$__cuda_sm10x_tcgen05_guardrail_trap_col_being_dealloced_not_returned_by_alloc) ;  /* 0x0000000000447944 */ /* 0x002fea0003c00000 */
[----:B------:R-:W-:Y:S05]  /*2ab0*/  BRA `(.L_x_71) ;  /* 0x0000000000087947 */ /* 0x000fea0003800000 */
.L_x_72:
[----:B------:R-:W-:-:S07]  /*2ac0*/  MOV R2, 0x2ae0 ;  /* 0x00002ae000027802 */ /* 0x000fce0000000f00 */
[----:B-1----:R-:W-:Y:S05]  /*2ad0*/  CALL.REL.NOINC `($__internal_2_$__cuda_sm10x_tcgen05_guardrail_trap_unallocated_columns_being_dealloced) ;  /* 0x0000000000507944 */ /* 0x002fea0003c00000 */
.L_x_71:
[----:B------:R-:W-:Y:S01]  /*2ae0*/  NOP ;  /* 0x0000000000007918 */ /* 0x000fe20000000000 */
[----:B----4-:R-:W-:Y:S05]  /*2af0*/  EXIT ;  /* 0x000000000000794d */ /* 0x010fea0003800000 */
.L_x_58:
[----:B------:R-:W2:Y:S02]  /*2b00*/  SYNCS.PHASECHK.TRANS64.TRYWAIT P0, [UR8+0xc000], RZ ;  /* 0x00c000ffff0075a7 */ /* 0x000ea40008001108 */
[----:B--2---:R-:W-:Y:S05]  /*2b10*/  @!P0 BRA `(.L_x_58) ;  /* 0xfffffffc00f88947 */ /* 0x004fea000383ffff */
[----:B------:R-:W-:Y:S05]  /*2b20*/  BRA `(.L_x_74) ;  /* 0xfffffff000307947 */ /* 0x000fea000383ffff */
.L_x_60:
[----:B------:R-:W2:Y:S02]  /*2b30*/  SYNCS.PHASECHK.TRANS64.TRYWAIT P1, [UR8+0xc020], RZ ;  /* 0x00c020ffff0075a7 */ /* 0x000ea40008021108 */
[----:B--2---:R-:W-:Y:S05]  /*2b40*/  @!P1 BRA `(.L_x_60) ;  /* 0xfffffffc00f89947 */ /* 0x004fea000383ffff */
[----:B------:R-:W-:Y:S05]  /*2b50*/  BRA `(.L_x_75) ;  /* 0xfffffff000cc7947 */ /* 0x000fea000383ffff */
.L_x_61:
[----:B------:R-:W3:Y:S02]  /*2b60*/  SYNCS.PHASECHK.TRANS64.TRYWAIT P0, [UR28+0xc000], R2 ;  /* 0x00c00002ff0075a7 */ /* 0x000ee4000800111c */
[----:B---3--:R-:W-:Y:S05]  /*2b70*/  @!P0 BRA `(.L_x_61) ;  /* 0xfffffffc00f88947 */ /* 0x008fea000383ffff */
[----:B------:R-:W-:Y:S05]  /*2b80*/  BRA `(.L_x_76) ;  /* 0xfffffff400487947 */ /* 0x000fea000383ffff */
.L_x_63:
[----:B------:R-:W3:Y:S02]  /*2b90*/  SYNCS.PHASECHK.TRANS64.TRYWAIT P0, [UR28+0xc020], R2 ;  /* 0x00c02002ff0075a7 */ /* 0x000ee4000800111c */
[----:B---3--:R-:W-:Y:S05]  /*2ba0*/  @!P0 BRA `(.L_x_63) ;  /* 0xfffffffc00f88947 */ /* 0x008fea000383ffff */
[----:B------:R-:W-:Y:S05]  /*2bb0*/  BRA `(.L_x_77) ;  /* 0xfffffff400f07947 */ /* 0x000fea000383ffff */
        .weak           $__internal_0_$__cuda_sm10x_tcgen05_guardrail_trap_col_being_dealloced_not_returned_by_alloc
        .type           $__internal_0_$__cuda_sm10x_tcgen05_guardrail_trap_col_being_dealloced_not_returned_by_alloc,@function
        .size           $__internal_0_$__cuda_sm10x_tcgen05_guardrail_trap_col_being_dealloced_not_returned_by_alloc,($__internal_1_$__cuda_sm10x_tcgen05_guardrail_trap_phase_invalid_during_alloc - $__internal_0_$__cuda_sm10x_tcgen05_guardrail_trap_col_being_dealloced_not_returned_by_alloc)
$__internal_0_$__cuda_sm10x_tcgen05_guardrail_trap_col_being_dealloced_not_returned_by_alloc:
[----:B------:R-:W-:Y:S05]  /*2bc0*/  BPT.TRAP 0x1 ;  /* 0x000000040000795c */ /* 0x000fea0000300000 */
[----:B------:R-:W-:-:S04]  /*2bd0*/  IMAD.MOV.U32 R3, RZ, RZ, 0x0 ;  /* 0x00000000ff037424 */ /* 0x000fc800078e00ff */
[----:B------:R-:W-:Y:S05]  /*2be0*/  RET.REL.NODEC R2 `(gluon_tcgen05) ;  /* 0xffffffd402047950 */ /* 0x000fea0003c3ffff */
        .weak           $__internal_1_$__cuda_sm10x_tcgen05_guardrail_trap_phase_invalid_during_alloc
        .type           $__internal_1_$__cuda_sm10x_tcgen05_guardrail_trap_phase_invalid_during_alloc,@function
        .size           $__internal_1_$__cuda_sm10x_tcgen05_guardrail_trap_phase_invalid_during_alloc,($__internal_2_$__cuda_sm10x_tcgen05_guardrail_trap_unallocated_columns_being_dealloced - $__internal_1_$__cuda_sm10x_tcgen05_guardrail_trap_phase_invalid_during_alloc)
$__internal_1_$__cuda_sm10x_tcgen05_guardrail_trap_phase_invalid_during_alloc:
[----:B------:R-:W-:Y:S05]  /*2bf0*/  BPT.TRAP 0x1 ;  /* 0x000000040000795c */ /* 0x000fea0000300000 */
[----:B------:R-:W-:-:S04]  /*2c00*/  IMAD.MOV.U32 R3, RZ, RZ, 0x0 ;  /* 0x00000000ff037424 */ /* 0x000fc800078e00ff */
[----:B------:R-:W-:Y:S05]  /*2c10*/  RET.REL.NODEC R2 `(gluon_tcgen05) ;  /* 0xffffffd002f87950 */ /* 0x000fea0003c3ffff */
        .weak           $__internal_2_$__cuda_sm10x_tcgen05_guardrail_trap_unallocated_columns_being_dealloced
        .type           $__internal_2_$__cuda_sm10x_tcgen05_guardrail_trap_unallocated_columns_being_dealloced,@function
        .size           $__internal_2_$__cuda_sm10x_tcgen05_guardrail_trap_unallocated_columns_being_dealloced,(.L_x_81 - $__internal_2_$__cuda_sm10x_tcgen05_guardrail_trap_unallocated_columns_being_dealloced)
$__internal_2_$__cuda_sm10x_tcgen05_guardrail_trap_unallocated_columns_being_dealloced:
[----:B------:R-:W-:Y:S05]  /*2c20*/  BPT.TRAP 0x1 ;  /* 0x000000040000795c */ /* 0x000fea0000300000 */
[----:B------:R-:W-:-:S04]  /*2c30*/  IMAD.MOV.U32 R3, RZ, RZ, 0x0 ;  /* 0x00000000ff037424 */ /* 0x000fc800078e00ff */
[----:B------:R-:W-:Y:S05]  /*2c40*/  RET.REL.NODEC R2 `(gluon_tcgen05) ;  /* 0xffffffd002ec7950 */ /* 0x000fea0003c3ffff */
.L_x_78:
[----:B------:R-:W-:-:S00]  /*2c50*/  BRA `(.L_x_78) ;  /* 0xfffffffc00fc7947 */ /* 0x000fc0000383ffff */
[----:B------:R-:W-:-:S00]  /*2c60*/  NOP ;  /* 0x0000000000007918 */ /* 0x000fc00000000000 */
        /* <DEDUP_REMOVED lines=9> */
.L_x_81:


//--------------------- .nv.shared.gluon_tcgen05  --------------------------
	.section	.nv.shared.gluon_tcgen05,"aw",@nobits
	.sectionflags	@""
	.align	16
	.zero		1024


//--------------------- .nv.shared.reserved.0     --------------------------
	.section	.nv.shared.reserved.0,"aw",@nobits
	.align	8
	.weak		__nv_reservedSMEM_offset_0_alias
	.size		__nv_reservedSMEM_offset_0_alias, 0, 64
	.other		__nv_reservedSMEM_offset_0_alias,@"STO_CUDA_RESERVED_SHARED STV_DEFAULT"
__nv_reservedSMEM_offset_0_alias:
	.zero		0
.nv.shared.reserved.0:
	.zero		64
	.weak		__nv_reservedSMEM_allocation_phase
	.type		__nv_reservedSMEM_allocation_phase,@object
	.size		__nv_reservedSMEM_allocation_phase,(.L_0 - __nv_reservedSMEM_allocation_phase)
__nv_reservedSMEM_allocation_phase:
	.zero		1
.L_0:
	.zero		7
	.weak		__nv_reservedSMEM_devtool_atexit_pc
	.type		__nv_reservedSMEM_devtool_atexit_pc,@object
	.size		__nv_reservedSMEM_devtool_atexit_pc,(__nv_reservedSMEM_allocation_mask - __nv_reservedSMEM_devtool_atexit_pc)
__nv_reservedSMEM_devtool_atexit_pc:
	.zero		8
	.weak		__nv_reservedSMEM_allocation_mask
	.type		__nv_reservedSMEM_allocation_mask,@object
	.size		__nv_reservedSMEM_allocation_mask,(.L_2 - __nv_reservedSMEM_allocation_mask)
__nv_reservedSMEM_allocation_mask:
	.zero		4
.L_2:


//--------------------- .nv.constant0.gluon_tcgen05 --------------------------
	.section	.nv.constant0.gluon_tcgen05,"a",@progbits
	.sectionflags	@""
	.align	4
.nv.constant0.gluon_tcgen05:
	.zero		976


//--------------------- SYMBOLS --------------------------

	.type		.nv.reservedSmem.offset0,@object
	.size		.nv.reservedSmem.offset0,0x4
	.type		.nv.reservedSmem.cap,@object
	.size		.nv.reservedSmem.cap,0x4
